//
// Generated by NVIDIA NVVM Compiler
//
// Compiler Build ID: CL-36424714
// Cuda compilation tools, release 13.0, V13.0.88
// Based on NVVM 20.0.0
//

.version 9.0
.target sm_100
.address_size 64

	// .globl	_Z13prepare_spinsPiPj

.visible .entry _Z13prepare_spinsPiPj(
	.param .u64 .ptr .align 1 _Z13prepare_spinsPiPj_param_0,
	.param .u64 .ptr .align 1 _Z13prepare_spinsPiPj_param_1
)
{
	.reg .b32 	%r<21>;
	.reg .b64 	%rd<8>;

	ld.param.u64 	%rd1, [_Z13prepare_spinsPiPj_param_0];
	ld.param.u64 	%rd2, [_Z13prepare_spinsPiPj_param_1];
	cvta.to.global.u64 	%rd3, %rd1;
	cvta.to.global.u64 	%rd4, %rd2;
	mov.u32 	%r1, %ctaid.x;
	mov.u32 	%r2, %ctaid.y;
	mov.u32 	%r3, %nctaid.x;
	mad.lo.s32 	%r4, %r2, %r3, %r1;
	mov.u32 	%r5, %ntid.x;
	mov.u32 	%r6, %ntid.y;
	mov.u32 	%r7, %tid.y;
	mov.u32 	%r8, %tid.x;
	mad.lo.s32 	%r9, %r4, %r6, %r7;
	mad.lo.s32 	%r10, %r9, %r5, %r8;
	mul.wide.s32 	%rd5, %r10, 4;
	add.s64 	%rd6, %rd4, %rd5;
	ld.global.u32 	%r11, [%rd6];
	shl.b32 	%r12, %r11, 13;
	xor.b32  	%r13, %r12, %r11;
	shr.u32 	%r14, %r13, 17;
	xor.b32  	%r15, %r14, %r13;
	shl.b32 	%r16, %r15, 5;
	xor.b32  	%r17, %r16, %r15;
	st.global.u32 	[%rd6], %r17;
	shl.b32 	%r18, %r15, 1;
	and.b32  	%r19, %r18, 2;
	add.s32 	%r20, %r19, -1;
	add.s64 	%rd7, %rd3, %rd5;
	st.global.u32 	[%rd7], %r20;
	ret;

}
	// .globl	_Z5isingPiPKiPj
.visible .entry _Z5isingPiPKiPj(
	.param .u64 .ptr .align 1 _Z5isingPiPKiPj_param_0,
	.param .u64 .ptr .align 1 _Z5isingPiPKiPj_param_1,
	.param .u64 .ptr .align 1 _Z5isingPiPKiPj_param_2
)
{
	.reg .pred 	%p<25>;
	.reg .b16 	%rs<7>;
	.reg .b32 	%r<160>;
	.reg .b32 	%f<7>;
	.reg .b64 	%rd<31>;
	.reg .b64 	%fd<48>;

	ld.param.u64 	%rd6, [_Z5isingPiPKiPj_param_0];
	ld.param.u64 	%rd8, [_Z5isingPiPKiPj_param_1];
	cvta.to.global.u64 	%rd9, %rd6;
	cvta.to.global.u64 	%rd10, %rd8;
	// begin inline asm
	mov.u32 %r41, %envreg2;
	// end inline asm
	cvt.u64.u32 	%rd11, %r41;
	// begin inline asm
	mov.u32 %r42, %envreg1;
	// end inline asm
	cvt.u64.u32 	%rd12, %r42;
	shl.b64 	%rd13, %rd12, 32;
	or.b64  	%rd1, %rd13, %rd11;
	mov.u32 	%r44, %ctaid.x;
	mov.u32 	%r45, %ctaid.y;
	mov.u32 	%r46, %nctaid.x;
	mad.lo.s32 	%r47, %r45, %r46, %r44;
	mov.u32 	%r48, %ntid.x;
	mov.u32 	%r49, %ntid.y;
	mov.u32 	%r50, %tid.y;
	mov.u32 	%r51, %tid.x;
	mad.lo.s32 	%r52, %r47, %r49, %r50;
	mad.lo.s32 	%r1, %r52, %r48, %r51;
	and.b32  	%r2, %r1, 127;
	setp.eq.s32 	%p5, %r2, 0;
	setp.lt.s32 	%p6, %r1, 128;
	or.pred  	%p1, %p6, %p5;
	mul.lo.s32 	%r53, %r1, 9;
	mul.wide.u32 	%rd14, %r53, 4;
	add.s64 	%rd2, %rd10, %rd14;
	mul.wide.s32 	%rd15, %r1, 4;
	add.s64 	%rd3, %rd9, %rd15;
	setp.eq.s32 	%p7, %r2, 127;
	or.pred  	%p2, %p6, %p7;
	mul.wide.s32 	%rd16, %r53, 4;
	add.s64 	%rd4, %rd10, %rd16;
	setp.gt.s32 	%p8, %r1, 16255;
	or.pred  	%p3, %p8, %p5;
	or.pred  	%p4, %p8, %p7;
	shr.s32 	%r54, %r1, 31;
	shr.u32 	%r55, %r54, 25;
	add.s32 	%r56, %r1, %r55;
	shr.u32 	%r57, %r56, 31;
	shr.s32 	%r58, %r56, 7;
	add.s32 	%r59, %r58, %r57;
	and.b32  	%r60, %r59, -2;
	sub.s32 	%r61, %r58, %r60;
	and.b32  	%r62, %r56, 65408;
	sub.s32 	%r63, %r1, %r62;
	cvt.u16.u32 	%rs1, %r63;
	and.b16  	%rs2, %rs1, 128;
	shr.u16 	%rs3, %rs2, 7;
	add.s16 	%rs4, %rs1, %rs3;
	and.b16  	%rs5, %rs4, 254;
	sub.s16 	%rs6, %rs1, %rs5;
	cvt.u32.u16 	%r64, %rs6;
	cvt.s32.s8 	%r65, %r64;
	shl.b32 	%r66, %r61, 1;
	add.s32 	%r3, %r66, %r65;
	mov.b32 	%r67, 1127219200;
	mov.b32 	%r68, -2147483648;
	mov.b64 	%fd1, {%r68, %r67};
	add.s64 	%rd5, %rd1, 4;
	add.s32 	%r69, %r51, %r50;
	mov.u32 	%r70, %tid.z;
	or.b32  	%r4, %r69, %r70;
	mov.u32 	%r71, %nctaid.y;
	mul.lo.s32 	%r72, %r46, %r71;
	mov.u32 	%r73, %nctaid.z;
	mul.lo.s32 	%r74, %r72, %r73;
	add.s32 	%r75, %r44, %r45;
	mov.u32 	%r76, %ctaid.z;
	neg.s32 	%r77, %r76;
	setp.eq.s32 	%p9, %r75, %r77;
	sub.s32 	%r78, -2147483647, %r74;
	selp.b32 	%r5, %r78, 1, %p9;
	mov.f32 	%f6, 0f3DCCCCCD;
	mov.b32 	%r143, 0;
$L__BB1_1:
	mov.b32 	%r144, 0;
$L__BB1_2:
	@%p1 bra 	$L__BB1_4;
	ld.global.u32 	%r80, [%rd2];
	ld.global.u32 	%r81, [%rd3+-516];
	mul.lo.s32 	%r146, %r81, %r80;
	bra.uni 	$L__BB1_5;
$L__BB1_4:
	setp.lt.s32 	%p10, %r1, 128;
	mov.b32 	%r146, 0;
	mov.u32 	%r147, %r146;
	@%p10 bra 	$L__BB1_6;
$L__BB1_5:
	ld.param.u64 	%rd28, [_Z5isingPiPKiPj_param_0];
	ld.global.u32 	%r83, [%rd2+4];
	cvta.to.global.u64 	%rd17, %rd28;
	add.s32 	%r84, %r1, -128;
	mul.wide.u32 	%rd18, %r84, 4;
	add.s64 	%rd19, %rd17, %rd18;
	ld.global.u32 	%r85, [%rd19];
	mul.lo.s32 	%r147, %r85, %r83;
$L__BB1_6:
	mov.b32 	%r148, 0;
	@%p2 bra 	$L__BB1_8;
	ld.param.u64 	%rd29, [_Z5isingPiPKiPj_param_0];
	ld.global.u32 	%r87, [%rd2+8];
	cvta.to.global.u64 	%rd20, %rd29;
	add.s32 	%r88, %r1, -127;
	mul.wide.u32 	%rd21, %r88, 4;
	add.s64 	%rd22, %rd20, %rd21;
	ld.global.u32 	%r89, [%rd22];
	mul.lo.s32 	%r148, %r89, %r87;
$L__BB1_8:
	setp.eq.s32 	%p11, %r2, 0;
	mov.b32 	%r150, 0;
	@%p11 bra 	$L__BB1_10;
	setp.eq.s32 	%p12, %r2, 127;
	ld.global.u32 	%r92, [%rd4+12];
	ld.global.u32 	%r93, [%rd3+-4];
	mul.lo.s32 	%r150, %r93, %r92;
	mov.b32 	%r151, 0;
	@%p12 bra 	$L__BB1_11;
$L__BB1_10:
	ld.global.u32 	%r94, [%rd4+16];
	ld.global.u32 	%r95, [%rd3+4];
	mul.lo.s32 	%r151, %r95, %r94;
$L__BB1_11:
	@%p3 bra 	$L__BB1_13;
	ld.global.u32 	%r96, [%rd4+20];
	ld.global.u32 	%r97, [%rd3+508];
	mul.lo.s32 	%r154, %r97, %r96;
	bra.uni 	$L__BB1_14;
$L__BB1_13:
	setp.gt.s32 	%p13, %r1, 16255;
	mov.b32 	%r154, 0;
	mov.u32 	%r153, %r154;
	mov.u32 	%r155, %r154;
	@%p13 bra 	$L__BB1_16;
$L__BB1_14:
	ld.global.u32 	%r100, [%rd4+24];
	ld.global.u32 	%r101, [%rd3+512];
	mul.lo.s32 	%r153, %r101, %r100;
	mov.b32 	%r155, 0;
	@%p4 bra 	$L__BB1_16;
	ld.global.u32 	%r102, [%rd4+28];
	ld.global.u32 	%r103, [%rd3+516];
	mul.lo.s32 	%r155, %r103, %r102;
$L__BB1_16:
	add.s32 	%r104, %r147, %r146;
	add.s32 	%r105, %r104, %r148;
	add.s32 	%r106, %r105, %r150;
	add.s32 	%r107, %r106, %r151;
	ld.global.u32 	%r108, [%rd4+32];
	add.s32 	%r109, %r107, %r153;
	add.s32 	%r110, %r109, %r154;
	add.s32 	%r111, %r110, %r155;
	add.s32 	%r112, %r111, %r108;
	ld.global.u32 	%r113, [%rd3];
	mul.lo.s32 	%r114, %r113, %r112;
	shl.b32 	%r115, %r114, 1;
	neg.s32 	%r116, %r115;
	cvt.rn.f32.s32 	%f2, %r116;
	setp.ne.s32 	%p14, %r144, %r3;
	@%p14 bra 	$L__BB1_26;
	ld.param.u64 	%rd30, [_Z5isingPiPKiPj_param_2];
	mul.f32 	%f5, %f6, %f2;
	cvt.rzi.s32.f32 	%r27, %f5;
	cvta.to.global.u64 	%rd23, %rd30;
	add.s64 	%rd25, %rd23, %rd15;
	ld.global.u32 	%r118, [%rd25];
	shl.b32 	%r119, %r118, 13;
	xor.b32  	%r120, %r119, %r118;
	shr.u32 	%r121, %r120, 17;
	xor.b32  	%r122, %r121, %r120;
	shl.b32 	%r123, %r122, 5;
	xor.b32  	%r124, %r123, %r122;
	st.global.u32 	[%rd25], %r124;
	cvt.rn.f64.u32 	%fd11, %r124;
	div.rn.f64 	%fd45, %fd11, 0d41EFFFFFFFE00000;
	{
	.reg .b32 %temp; 
	mov.b64 	{%temp, %r156}, %fd45;
	}
	{
	.reg .b32 %temp; 
	mov.b64 	{%r157, %temp}, %fd45;
	}
	setp.gt.s32 	%p15, %r156, 1048575;
	mov.b32 	%r158, -1023;
	@%p15 bra 	$L__BB1_19;
	mul.f64 	%fd45, %fd45, 0d4350000000000000;
	{
	.reg .b32 %temp; 
	mov.b64 	{%temp, %r156}, %fd45;
	}
	{
	.reg .b32 %temp; 
	mov.b64 	{%r157, %temp}, %fd45;
	}
	mov.b32 	%r158, -1077;
$L__BB1_19:
	add.s32 	%r126, %r156, -1;
	setp.gt.u32 	%p16, %r126, 2146435070;
	@%p16 bra 	$L__BB1_23;
	shr.u32 	%r129, %r156, 20;
	add.s32 	%r159, %r158, %r129;
	and.b32  	%r130, %r156, 1048575;
	or.b32  	%r131, %r130, 1072693248;
	mov.b64 	%fd46, {%r157, %r131};
	setp.lt.u32 	%p18, %r131, 1073127583;
	@%p18 bra 	$L__BB1_22;
	{
	.reg .b32 %temp; 
	mov.b64 	{%r132, %temp}, %fd46;
	}
	{
	.reg .b32 %temp; 
	mov.b64 	{%temp, %r133}, %fd46;
	}
	add.s32 	%r134, %r133, -1048576;
	mov.b64 	%fd46, {%r132, %r134};
	add.s32 	%r159, %r159, 1;
$L__BB1_22:
	add.f64 	%fd13, %fd46, 0dBFF0000000000000;
	add.f64 	%fd14, %fd46, 0d3FF0000000000000;
	rcp.approx.ftz.f64 	%fd15, %fd14;
	neg.f64 	%fd16, %fd14;
	fma.rn.f64 	%fd17, %fd16, %fd15, 0d3FF0000000000000;
	fma.rn.f64 	%fd18, %fd17, %fd17, %fd17;
	fma.rn.f64 	%fd19, %fd18, %fd15, %fd15;
	mul.f64 	%fd20, %fd13, %fd19;
	fma.rn.f64 	%fd21, %fd13, %fd19, %fd20;
	mul.f64 	%fd22, %fd21, %fd21;
	fma.rn.f64 	%fd23, %fd22, 0d3EB1380B3AE80F1E, 0d3ED0EE258B7A8B04;
	fma.rn.f64 	%fd24, %fd23, %fd22, 0d3EF3B2669F02676F;
	fma.rn.f64 	%fd25, %fd24, %fd22, 0d3F1745CBA9AB0956;
	fma.rn.f64 	%fd26, %fd25, %fd22, 0d3F3C71C72D1B5154;
	fma.rn.f64 	%fd27, %fd26, %fd22, 0d3F624924923BE72D;
	fma.rn.f64 	%fd28, %fd27, %fd22, 0d3F8999999999A3C4;
	fma.rn.f64 	%fd29, %fd28, %fd22, 0d3FB5555555555554;
	sub.f64 	%fd30, %fd13, %fd21;
	add.f64 	%fd31, %fd30, %fd30;
	neg.f64 	%fd32, %fd21;
	fma.rn.f64 	%fd33, %fd32, %fd13, %fd31;
	mul.f64 	%fd34, %fd19, %fd33;
	mul.f64 	%fd35, %fd22, %fd29;
	fma.rn.f64 	%fd36, %fd35, %fd21, %fd34;
	xor.b32  	%r135, %r159, -2147483648;
	mov.b32 	%r136, 1127219200;
	mov.b64 	%fd37, {%r135, %r136};
	sub.f64 	%fd38, %fd37, %fd1;
	fma.rn.f64 	%fd39, %fd38, 0d3FE62E42FEFA39EF, %fd21;
	fma.rn.f64 	%fd40, %fd38, 0dBFE62E42FEFA39EF, %fd39;
	sub.f64 	%fd41, %fd40, %fd21;
	sub.f64 	%fd42, %fd36, %fd41;
	fma.rn.f64 	%fd43, %fd38, 0d3C7ABC9E3B39803F, %fd42;
	add.f64 	%fd47, %fd39, %fd43;
	bra.uni 	$L__BB1_24;
$L__BB1_23:
	fma.rn.f64 	%fd12, %fd45, 0d7FF0000000000000, 0d7FF0000000000000;
	{
	.reg .b32 %temp; 
	mov.b64 	{%temp, %r127}, %fd45;
	}
	and.b32  	%r128, %r127, 2147483647;
	setp.eq.s32 	%p17, %r128, 0;
	selp.f64 	%fd47, 0dFFF0000000000000, %fd12, %p17;
$L__BB1_24:
	cvt.rn.f64.s32 	%fd44, %r27;
	setp.geu.f64 	%p19, %fd47, %fd44;
	@%p19 bra 	$L__BB1_26;
	ld.global.u32 	%r137, [%rd3];
	neg.s32 	%r138, %r137;
	st.global.u32 	[%rd3], %r138;
$L__BB1_26:
	setp.ne.s64 	%p20, %rd1, 0;
	@%p20 bra 	$L__BB1_28;
	// begin inline asm
	trap;
	// end inline asm
$L__BB1_28:
	setp.ne.s32 	%p21, %r4, 0;
	barrier.sync 	0;
	@%p21 bra 	$L__BB1_31;
	// begin inline asm
	atom.add.release.gpu.u32 %r139,[%rd5],%r5;
	// end inline asm
$L__BB1_30:
	// begin inline asm
	ld.acquire.gpu.u32 %r141,[%rd5];
	// end inline asm
	xor.b32  	%r142, %r141, %r139;
	setp.gt.s32 	%p22, %r142, -1;
	@%p22 bra 	$L__BB1_30;
$L__BB1_31:
	barrier.sync 	0;
	add.s32 	%r144, %r144, 1;
	setp.ne.s32 	%p23, %r144, 4;
	@%p23 bra 	$L__BB1_2;
	add.f32 	%f6, %f6, 0f3B3E0DED;
	add.s32 	%r143, %r143, 1;
	setp.ne.s32 	%p24, %r143, 1000;
	@%p24 bra 	$L__BB1_1;
	ret;

}


// ===== COMPILED SASS (sm_100) =====

	.target	sm_100

	.elftype	@"ET_EXEC"


//--------------------- .note.nv.tkinfo           --------------------------
	.section	.note.nv.tkinfo,"",@"SHT_NOTE"
	.sectionflags	@"SHF_NOTE_NV_TKINFO"
	.tkinfo
        /*0018*/ 	.word	0x00000002
        /*0030*/ 	.string	""
        /*0030*/ 	.string	"ptxas"
        /*0030*/ 	.string	"Cuda compilation tools, release 13.0, V13.0.88"
        /*0030*/ 	.string	"Build cuda_13.0.r13.0/compiler.36424714_0"
        /*0030*/ 	.string	"-arch sm_100 -m 64 "



//--------------------- .note.nv.cuinfo           --------------------------
	.section	.note.nv.cuinfo,"",@"SHT_NOTE"
	.sectionflags	@"SHF_NOTE_NV_CUINFO"
        /*0018*/ 	.short	0x0002
        /*001a*/ 	.short	0x0064
        /*001c*/ 	.short	0x0082
	.zero		2


//--------------------- .nv.info                  --------------------------
	.section	.nv.info,"",@"SHT_CUDA_INFO"
	.align	4


	//----- nvinfo : EIATTR_REGCOUNT
	.align		4
        /*0000*/ 	.byte	0x04, 0x2f
        /*0002*/ 	.short	(.L_1 - .L_0)
	.align		4
.L_0:
        /*0004*/ 	.word	index@(_Z13prepare_spinsPiPj)
        /*0008*/ 	.word	0x0000000c


	//----- nvinfo : EIATTR_FRAME_SIZE
	.align		4
.L_1:
        /*000c*/ 	.byte	0x04, 0x11
        /*000e*/ 	.short	(.L_3 - .L_2)
	.align		4
.L_2:
        /*0010*/ 	.word	index@(_Z13prepare_spinsPiPj)
        /*0014*/ 	.word	0x00000000


	//----- nvinfo : EIATTR_REGCOUNT
	.align		4
.L_3:
        /*0018*/ 	.byte	0x04, 0x2f
        /*001a*/ 	.short	(.L_5 - .L_4)
	.align		4
.L_4:
        /*001c*/ 	.word	index@(_Z5isingPiPKiPj)
        /*0020*/ 	.word	0x00000022


	//----- nvinfo : EIATTR_FRAME_SIZE
	.align		4
.L_5:
        /*0024*/ 	.byte	0x04, 0x11
        /*0026*/ 	.short	(.L_7 - .L_6)
	.align		4
.L_6:
        /*0028*/ 	.word	index@($__internal_0_$__cuda_sm20_div_rn_f64_full)
        /*002c*/ 	.word	0x00000000


	//----- nvinfo : EIATTR_FRAME_SIZE
	.align		4
.L_7:
        /*0030*/ 	.byte	0x04, 0x11
        /*0032*/ 	.short	(.L_9 - .L_8)
	.align		4
.L_8:
        /*0034*/ 	.word	index@(_Z5isingPiPKiPj)
        /*0038*/ 	.word	0x00000000


	//----- nvinfo : EIATTR_MIN_STACK_SIZE
	.align		4
.L_9:
        /*003c*/ 	.byte	0x04, 0x12
        /*003e*/ 	.short	(.L_11 - .L_10)
	.align		4
.L_10:
        /*0040*/ 	.word	index@(_Z5isingPiPKiPj)
        /*0044*/ 	.word	0x00000000


	//----- nvinfo : EIATTR_MIN_STACK_SIZE
	.align		4
.L_11:
        /*0048*/ 	.byte	0x04, 0x12
        /*004a*/ 	.short	(.L_13 - .L_12)
	.align		4
.L_12:
        /*004c*/ 	.word	index@(_Z13prepare_spinsPiPj)
        /*0050*/ 	.word	0x00000000
.L_13:


//--------------------- .nv.compat                --------------------------
	.section	.nv.compat,"",@"SHT_CUDA_COMPAT_INFO"
	.align	4
        /*0000*/ 	.byte	0x02, 0x09, 0x00, 0x00, 0x02, 0x02, 0x01, 0x00, 0x02, 0x05, 0x05, 0x00, 0x03, 0x07, 0x01, 0x01
        /*0010*/ 	.byte	0x02, 0x03, 0x00, 0x00, 0x02, 0x06, 0x01, 0x00, 0x04, 0x0b, 0x08, 0x00, 0x01, 0x00, 0x00, 0x00
        /*0020*/ 	.byte	0x00, 0x00, 0x00, 0x00


//--------------------- .nv.info._Z5isingPiPKiPj  --------------------------
	.section	.nv.info._Z5isingPiPKiPj,"",@"SHT_CUDA_INFO"
	.sectionflags	@""
	.align	4


	//----- nvinfo : EIATTR_CUDA_API_VERSION
	.align		4
        /*0000*/ 	.byte	0x04, 0x37
        /*0002*/ 	.short	(.L_15 - .L_14)
.L_14:
        /*0004*/ 	.word	0x00000082


	//----- nvinfo : EIATTR_KPARAM_INFO
	.align		4
.L_15:
        /*0008*/ 	.byte	0x04, 0x17
        /*000a*/ 	.short	(.L_17 - .L_16)
.L_16:
        /*000c*/ 	.word	0x00000000
        /*0010*/ 	.short	0x0002
        /*0012*/ 	.short	0x0010
        /*0014*/ 	.byte	0x00, 0xf5, 0x21, 0x00


	//----- nvinfo : EIATTR_KPARAM_INFO
	.align		4
.L_17:
        /*0018*/ 	.byte	0x04, 0x17
        /*001a*/ 	.short	(.L_19 - .L_18)
.L_18:
        /*001c*/ 	.word	0x00000000
        /*0020*/ 	.short	0x0001
        /*0022*/ 	.short	0x0008
        /*0024*/ 	.byte	0x00, 0xf5, 0x21, 0x00


	//----- nvinfo : EIATTR_KPARAM_INFO
	.align		4
.L_19:
        /*0028*/ 	.byte	0x04, 0x17
        /*002a*/ 	.short	(.L_21 - .L_20)
.L_20:
        /*002c*/ 	.word	0x00000000
        /*0030*/ 	.short	0x0000
        /*0032*/ 	.short	0x0000
        /*0034*/ 	.byte	0x00, 0xf5, 0x21, 0x00


	//----- nvinfo : EIATTR_SPARSE_MMA_MASK
	.align		4
.L_21:
        /*0038*/ 	.byte	0x03, 0x50
        /*003a*/ 	.short	0x0000


	//----- nvinfo : EIATTR_MAXREG_COUNT
	.align		4
        /*003c*/ 	.byte	0x03, 0x1b
        /*003e*/ 	.short	0x00ff


	//----- nvinfo : EIATTR_NUM_BARRIERS
	.align		4
        /*0040*/ 	.byte	0x02, 0x4c
        /*0042*/ 	.byte	0x01
	.zero		1


	//----- nvinfo : EIATTR_MERCURY_ISA_VERSION
	.align		4
        /*0044*/ 	.byte	0x03, 0x5f
        /*0046*/ 	.short	0x0101


	//----- nvinfo : EIATTR_INT_WARP_WIDE_INSTR_OFFSETS
	.align		4
        /*0048*/ 	.byte	0x04, 0x31
        /*004a*/ 	.short	(.L_23 - .L_22)


	//   ....[0]....
.L_22:
        /*004c*/ 	.word	0x00001170


	//   ....[1]....
        /*0050*/ 	.word	0x00001250


	//----- nvinfo : EIATTR_COOP_GROUP_MASK_REGIDS
	.align		4
.L_23:
        /*0054*/ 	.byte	0x04, 0x29
        /*0056*/ 	.short	(.L_25 - .L_24)


	//   ....[0]....
.L_24:
        /*0058*/ 	.word	0xffffffff


	//   ....[1]....
        /*005c*/ 	.word	0xffffffff


	//   ....[2]....
        /*0060*/ 	.word	0x05000000


	//   ....[3]....
        /*0064*/ 	.word	0x05000000


	//----- nvinfo : EIATTR_COOP_GROUP_INSTR_OFFSETS
	.align		4
.L_25:
        /*0068*/ 	.byte	0x04, 0x28
        /*006a*/ 	.short	(.L_27 - .L_26)


	//   ....[0]....
.L_26:
        /*006c*/ 	.word	0x00001130


	//   ....[1]....
        /*0070*/ 	.word	0x00001300


	//   ....[2]....
        /*0074*/ 	.word	0x00001410


	//   ....[3]....
        /*0078*/ 	.word	0x000014c0


	//----- nvinfo : EIATTR_VRC_CTA_INIT_COUNT
	.align		4
.L_27:
        /*007c*/ 	.byte	0x02, 0x4a
	.zero		1
	.zero		1


	//----- nvinfo : EIATTR_EXIT_INSTR_OFFSETS
	.align		4
        /*0080*/ 	.byte	0x04, 0x1c
        /*0082*/ 	.short	(.L_29 - .L_28)


	//   ....[0]....
.L_28:
        /*0084*/ 	.word	0x00001390


	//----- nvinfo : EIATTR_CRS_STACK_SIZE
	.align		4
.L_29:
        /*0088*/ 	.byte	0x04, 0x1e
        /*008a*/ 	.short	(.L_31 - .L_30)
.L_30:
        /*008c*/ 	.word	0x00000000


	//----- nvinfo : EIATTR_CBANK_PARAM_SIZE
	.align		4
.L_31:
        /*0090*/ 	.byte	0x03, 0x19
        /*0092*/ 	.short	0x0018


	//----- nvinfo : EIATTR_PARAM_CBANK
	.align		4
        /*0094*/ 	.byte	0x04, 0x0a
        /*0096*/ 	.short	(.L_33 - .L_32)
	.align		4
.L_32:
        /*0098*/ 	.word	index@(.nv.constant0._Z5isingPiPKiPj)
        /*009c*/ 	.short	0x0380
        /*009e*/ 	.short	0x0018


	//----- nvinfo : EIATTR_SW_WAR
	.align		4
.L_33:
        /*00a0*/ 	.byte	0x04, 0x36
        /*00a2*/ 	.short	(.L_35 - .L_34)
.L_34:
        /*00a4*/ 	.word	0x00000008
.L_35:


//--------------------- .nv.info._Z13prepare_spinsPiPj --------------------------
	.section	.nv.info._Z13prepare_spinsPiPj,"",@"SHT_CUDA_INFO"
	.sectionflags	@""
	.align	4


	//----- nvinfo : EIATTR_CUDA_API_VERSION
	.align		4
        /*0000*/ 	.byte	0x04, 0x37
        /*0002*/ 	.short	(.L_37 - .L_36)
.L_36:
        /*0004*/ 	.word	0x00000082


	//----- nvinfo : EIATTR_KPARAM_INFO
	.align		4
.L_37:
        /*0008*/ 	.byte	0x04, 0x17
        /*000a*/ 	.short	(.L_39 - .L_38)
.L_38:
        /*000c*/ 	.word	0x00000000
        /*0010*/ 	.short	0x0001
        /*0012*/ 	.short	0x0008
        /*0014*/ 	.byte	0x00, 0xf5, 0x21, 0x00


	//----- nvinfo : EIATTR_KPARAM_INFO
	.align		4
.L_39:
        /*0018*/ 	.byte	0x04, 0x17
        /*001a*/ 	.short	(.L_41 - .L_40)
.L_40:
        /*001c*/ 	.word	0x00000000
        /*0020*/ 	.short	0x0000
        /*0022*/ 	.short	0x0000
        /*0024*/ 	.byte	0x00, 0xf5, 0x21, 0x00


	//----- nvinfo : EIATTR_SPARSE_MMA_MASK
	.align		4
.L_41:
        /*0028*/ 	.byte	0x03, 0x50
        /*002a*/ 	.short	0x0000


	//----- nvinfo : EIATTR_MAXREG_COUNT
	.align		4
        /*002c*/ 	.byte	0x03, 0x1b
        /*002e*/ 	.short	0x00ff


	//----- nvinfo : EIATTR_MERCURY_ISA_VERSION
	.align		4
        /*0030*/ 	.byte	0x03, 0x5f
        /*0032*/ 	.short	0x0101


	//----- nvinfo : EIATTR_VRC_CTA_INIT_COUNT
	.align		4
        /*0034*/ 	.byte	0x02, 0x4a
	.zero		1
	.zero		1


	//----- nvinfo : EIATTR_EXIT_INSTR_OFFSETS
	.align		4
        /*0038*/ 	.byte	0x04, 0x1c
        /*003a*/ 	.short	(.L_43 - .L_42)


	//   ....[0]....
.L_42:
        /*003c*/ 	.word	0x000001c0


	//----- nvinfo : EIATTR_CBANK_PARAM_SIZE
	.align		4
.L_43:
        /*0040*/ 	.byte	0x03, 0x19
        /*0042*/ 	.short	0x0010


	//----- nvinfo : EIATTR_PARAM_CBANK
	.align		4
        /*0044*/ 	.byte	0x04, 0x0a
        /*0046*/ 	.short	(.L_45 - .L_44)
	.align		4
.L_44:
        /*0048*/ 	.word	index@(.nv.constant0._Z13prepare_spinsPiPj)
        /*004c*/ 	.short	0x0380
        /*004e*/ 	.short	0x0010


	//----- nvinfo : EIATTR_SW_WAR
	.align		4
.L_45:
        /*0050*/ 	.byte	0x04, 0x36
        /*0052*/ 	.short	(.L_47 - .L_46)
.L_46:
        /*0054*/ 	.word	0x00000008
.L_47:


//--------------------- .nv.callgraph             --------------------------
	.section	.nv.callgraph,"",@"SHT_CUDA_CALLGRAPH"
	.align	4
	.sectionentsize	8
	.align		4
        /*0000*/ 	.word	0x00000000
	.align		4
        /*0004*/ 	.word	0xffffffff
	.align		4
        /*0008*/ 	.word	0x00000000
	.align		4
        /*000c*/ 	.word	0xfffffffe
	.align		4
        /*0010*/ 	.word	0x00000000
	.align		4
        /*0014*/ 	.word	0xfffffffd
	.align		4
        /*0018*/ 	.word	0x00000000
	.align		4
        /*001c*/ 	.word	0xfffffffc


//--------------------- .text._Z5isingPiPKiPj     --------------------------
	.section	.text._Z5isingPiPKiPj,"ax",@progbits
	.align	128
        .global         _Z5isingPiPKiPj
        .type           _Z5isingPiPKiPj,@function
        .size           _Z5isingPiPKiPj,(.L_x_42 - _Z5isingPiPKiPj)
        .other          _Z5isingPiPKiPj,@"STO_CUDA_ENTRY STV_DEFAULT"
_Z5isingPiPKiPj:
.text._Z5isingPiPKiPj:
[----:B------:R-:W-:Y:S01]  /*0000*/  LDC R1, c[0x0][0x37c] ;  /* 0x0000df00ff017b82 */ /* 0x000fe20000000800 */
[----:B------:R-:W0:Y:S07]  /*0010*/  S2R R7, SR_TID.Y ;  /* 0x0000000000077919 */ /* 0x000e2e0000002200 */
[----:B------:R-:W-:Y:S01]  /*0020*/  S2UR UR4, SR_CTAID.X ;  /* 0x00000000000479c3 */ /* 0x000fe20000002500 */
[----:B------:R-:W1:Y:S01]  /*0030*/  LDCU UR6, c[0x0][0x370] ;  /* 0x00006e00ff0677ac */ /* 0x000e620008000800 */
[----:B------:R-:W2:Y:S01]  /*0040*/  S2R R8, SR_TID.X ;  /* 0x0000000000087919 */ /* 0x000ea20000002100 */
[----:B------:R-:W2:Y:S05]  /*0050*/  LDCU UR8, c[0x0][0x360] ;  /* 0x00006c00ff0877ac */ /* 0x000eaa0008000800 */
[----:B------:R-:W1:Y:S01]  /*0060*/  S2UR UR5, SR_CTAID.Y ;  /* 0x00000000000579c3 */ /* 0x000e620000002600 */
[----:B------:R-:W3:Y:S01]  /*0070*/  LDCU.64 UR10, c[0x0][0x358] ;  /* 0x00006b00ff0a77ac */ /* 0x000ee20008000a00 */
[----:B------:R-:W-:-:S05]  /*0080*/  CS2R.32 R15, SR_CgaSize ;  /* 0x00000000000f7805 */ /* 0x000fca0000008a00 */
[----:B------:R-:W-:-:S05]  /*0090*/  IMAD R15, R15, -0xa0, RZ ;  /* 0xffffff600f0f7824 */ /* 0x000fca00078e02ff */
[----:B------:R-:W-:-:S14]  /*00a0*/  R2UR UR12, R15 ;  /* 0x000000000f0c72ca */ /* 0x000fdc00000e0000 */
[----:B------:R-:W4:Y:S01]  /*00b0*/  LDCU UR12, c[0x0][UR12+0x258] ;  /* 0x00004b000c0c77ac */ /* 0x000f220008000800 */
[----:B------:R-:W0:Y:S01]  /*00c0*/  LDC R2, c[0x0][0x364] ;  /* 0x0000d900ff027b82 */ /* 0x000e220000000800 */
[----:B------:R-:W-:-:S05]  /*00d0*/  CS2R.32 R15, SR_CgaSize ;  /* 0x00000000000f7805 */ /* 0x000fca0000008a00 */
[----:B------:R-:W-:-:S05]  /*00e0*/  IMAD R15, R15, -0xa0, RZ ;  /* 0xffffff600f0f7824 */ /* 0x000fca00078e02ff */
[----:B------:R-:W-:-:S14]  /*00f0*/  R2UR UR13, R15 ;  /* 0x000000000f0d72ca */ /* 0x000fdc00000e0000 */
[----:B------:R-:W0:Y:S01]  /*0100*/  LDCU UR13, c[0x0][UR13+0x254] ;  /* 0x00004a800d0d77ac */ /* 0x000e220008000800 */
[----:B------:R-:W5:Y:S01]  /*0110*/  S2UR UR9, SR_CTAID.Z ;  /* 0x00000000000979c3 */ /* 0x000f620000002700 */
[----:B-1----:R-:W-:-:S07]  /*0120*/  UIMAD UR7, UR5, UR6, UR4 ;  /* 0x00000006050772a4 */ /* 0x002fce000f8e0204 */
[----:B------:R-:W1:Y:S01]  /*0130*/  LDC.64 R12, c[0x0][0x388] ;  /* 0x0000e200ff0c7b82 */ /* 0x000e620000000a00 */
[----:B------:R-:W-:Y:S02]  /*0140*/  UIADD3 UR6, UPT, UPT, URZ, -UR6, URZ ;  /* 0x80000006ff067290 */ /* 0x000fe4000fffe0ff */
[----:B------:R-:W-:Y:S01]  /*0150*/  UIADD3 UR4, UPT, UPT, UR4, UR5, URZ ;  /* 0x0000000504047290 */ /* 0x000fe2000fffe0ff */
[----:B0-----:R-:W-:-:S04]  /*0160*/  IMAD R2, R2, UR7, R7 ;  /* 0x0000000702027c24 */ /* 0x001fc8000f8e0207 */
[----:B------:R-:W0:Y:S01]  /*0170*/  LDC.64 R10, c[0x0][0x380] ;  /* 0x0000e000ff0a7b82 */ /* 0x000e220000000a00 */
[----:B------:R-:W-:Y:S01]  /*0180*/  UMOV UR5, UR6 ;  /* 0x0000000600057c82 */ /* 0x000fe20008000000 */
[----:B------:R-:W3:Y:S01]  /*0190*/  LDCU UR7, c[0x0][0x374] ;  /* 0x00006e80ff0777ac */ /* 0x000ee20008000800 */
[----:B--2---:R-:W-:Y:S01]  /*01a0*/  IMAD R2, R2, UR8, R8 ;  /* 0x0000000802027c24 */ /* 0x004fe2000f8e0208 */
[----:B------:R-:W2:Y:S04]  /*01b0*/  LDCU UR8, c[0x0][0x378] ;  /* 0x00006f00ff0877ac */ /* 0x000ea80008000800 */
[----:B------:R-:W-:Y:S01]  /*01c0*/  SHF.R.S32.HI R3, RZ, 0x1f, R2 ;  /* 0x0000001fff037819 */ /* 0x000fe20000011402 */
[----:B-----5:R-:W-:-:S03]  /*01d0*/  UIADD3 UR9, UPT, UPT, -UR9, URZ, URZ ;  /* 0x000000ff09097290 */ /* 0x020fc6000fffe1ff */
[----:B------:R-:W-:Y:S01]  /*01e0*/  LEA.HI R0, R3, R2, RZ, 0x7 ;  /* 0x0000000203007211 */ /* 0x000fe200078f38ff */
[----:B------:R-:W-:-:S03]  /*01f0*/  UISETP.NE.AND UP0, UPT, UR4, UR9, UPT ;  /* 0x000000090400728c */ /* 0x000fc6000bf05270 */
[----:B------:R-:W-:Y:S02]  /*0200*/  LOP3.LUT R3, R0, 0xff80, RZ, 0xc0, !PT ;  /* 0x0000ff8000037812 */ /* 0x000fe400078ec0ff */
[----:B------:R-:W-:Y:S01]  /*0210*/  SHF.R.S32.HI R5, RZ, 0x7, R0 ;  /* 0x00000007ff057819 */ /* 0x000fe20000011400 */
[----:B---3--:R-:W-:Y:S02]  /*0220*/  UIMAD UR7, UR5, UR7, URZ ;  /* 0x00000007050772a4 */ /* 0x008fe4000f8e02ff */
[----:B------:R-:W-:Y:S01]  /*0230*/  IMAD.IADD R3, R2, 0x1, -R3 ;  /* 0x0000000102037824 */ /* 0x000fe200078e0a03 */
[----:B------:R-:W-:Y:S01]  /*0240*/  LEA.HI R0, R0, R5, RZ, 0x1 ;  /* 0x0000000500007211 */ /* 0x000fe200078f08ff */
[----:B--2---:R-:W-:Y:S01]  /*0250*/  UIMAD UR4, UR8, UR7, -0x7fffffff ;  /* 0x80000001080474a4 */ /* 0x004fe2000f8e0207 */
[----:B0-----:R-:W-:Y:S02]  /*0260*/  IMAD.WIDE R10, R2, 0x4, R10 ;  /* 0x00000004020a7825 */ /* 0x001fe400078e020a */
[----:B------:R-:W-:-:S02]  /*0270*/  LOP3.LUT R4, R3, 0x80, RZ, 0xc0, !PT ;  /* 0x0000008003047812 */ /* 0x000fc400078ec0ff */
[----:B------:R-:W-:Y:S01]  /*0280*/  LOP3.LUT R0, R0, 0xfffffffe, RZ, 0xc0, !PT ;  /* 0xfffffffe00007812 */ /* 0x000fe200078ec0ff */
[----:B------:R-:W-:Y:S01]  /*0290*/  USEL UR4, UR4, 0x1, !UP0 ;  /* 0x0000000104047887 */ /* 0x000fe2000c000000 */
[----:B------:R-:W-:-:S03]  /*02a0*/  LEA.HI R4, R4, R3, RZ, 0x19 ;  /* 0x0000000304047211 */ /* 0x000fc600078fc8ff */
[----:B------:R-:W-:Y:S01]  /*02b0*/  IMAD.IADD R0, R5, 0x1, -R0 ;  /* 0x0000000105007824 */ /* 0x000fe200078e0a00 */
[----:B------:R-:W-:Y:S02]  /*02c0*/  LOP3.LUT R4, R4, 0xfe, RZ, 0xc0, !PT ;  /* 0x000000fe04047812 */ /* 0x000fe400078ec0ff */
[----:B------:R-:W-:-:S03]  /*02d0*/  LOP3.LUT P0, R5, R2, 0x7f, RZ, 0xc0, !PT ;  /* 0x0000007f02057812 */ /* 0x000fc6000780c0ff */
[----:B------:R-:W-:Y:S01]  /*02e0*/  IMAD.MOV R4, RZ, RZ, -R4 ;  /* 0x000000ffff047224 */ /* 0x000fe200078e0a04 */
[----:B------:R-:W-:Y:S02]  /*02f0*/  ISETP.NE.AND P1, PT, R5, 0x7f, PT ;  /* 0x0000007f0500780c */ /* 0x000fe40003f25270 */
[----:B------:R-:W-:Y:S02]  /*0300*/  ISETP.LT.OR P3, PT, R2, 0x80, !P0 ;  /* 0x000000800200780c */ /* 0x000fe40004761670 */
[----:B------:R-:W-:Y:S02]  /*0310*/  PRMT R4, R4, 0x7710, RZ ;  /* 0x0000771004047816 */ /* 0x000fe400000000ff */
[C---:B------:R-:W-:Y:S02]  /*0320*/  ISETP.LT.OR P4, PT, R2.reuse, 0x80, !P1 ;  /* 0x000000800200780c */ /* 0x040fe40004f81670 */
[C---:B------:R-:W-:Y:S01]  /*0330*/  ISETP.GT.OR P0, PT, R2.reuse, 0x3f7f, !P0 ;  /* 0x00003f7f0200780c */ /* 0x040fe20004704670 */
[----:B------:R-:W-:Y:S01]  /*0340*/  IMAD.IADD R4, R3, 0x1, R4 ;  /* 0x0000000103047824 */ /* 0x000fe200078e0204 */
[----:B------:R-:W-:Y:S01]  /*0350*/  ISETP.GT.OR P1, PT, R2, 0x3f7f, !P1 ;  /* 0x00003f7f0200780c */ /* 0x000fe20004f24670 */
[----:B------:R-:W0:Y:S03]  /*0360*/  S2R R3, SR_TID.Z ;  /* 0x0000000000037919 */ /* 0x000e260000002300 */
[----:B------:R-:W-:Y:S01]  /*0370*/  LOP3.LUT R6, R4, 0xffff, RZ, 0xc0, !PT ;  /* 0x0000ffff04067812 */ /* 0x000fe200078ec0ff */
[----:B------:R-:W-:-:S02]  /*0380*/  IMAD.IADD R4, R7, 0x1, R8 ;  /* 0x0000000107047824 */ /* 0x000fc400078e0208 */
[----:B------:R-:W-:Y:S01]  /*0390*/  HFMA2 R8, -RZ, RZ, 0, 0 ;  /* 0x00000000ff087431 */ /* 0x000fe200000001ff */
[----:B------:R-:W-:-:S05]  /*03a0*/  PRMT R7, R6, 0x8880, RZ ;  /* 0x0000888006077816 */ /* 0x000fca00000000ff */
[----:B------:R-:W-:Y:S02]  /*03b0*/  IMAD R6, R0, 0x2, R7 ;  /* 0x0000000200067824 */ /* 0x000fe400078e0207 */
[----:B------:R-:W-:-:S04]  /*03c0*/  IMAD R7, R2, 0x9, RZ ;  /* 0x0000000902077824 */ /* 0x000fc800078e02ff */
[----:B-1----:R-:W-:-:S04]  /*03d0*/  IMAD.WIDE.U32 R14, R7, 0x4, R12 ;  /* 0x00000004070e7825 */ /* 0x002fc800078e000c */
[----:B------:R-:W-:-:S04]  /*03e0*/  IMAD.WIDE R12, R7, 0x4, R12 ;  /* 0x00000004070c7825 */ /* 0x000fc800078e020c */
[----:B----4-:R-:W-:-:S07]  /*03f0*/  IMAD.MOV.U32 R7, RZ, RZ, 0x3dcccccd ;  /* 0x3dcccccdff077424 */ /* 0x010fce00078e00ff */
.L_x_29:
[----:B------:R-:W-:Y:S01]  /*0400*/  BSSY B1, `(.L_x_0) ;  /* 0x00000f4000017945 */ /* 0x000fe20003800000 */
[----:B-1----:R-:W-:-:S07]  /*0410*/  IMAD.MOV.U32 R9, RZ, RZ, RZ ;  /* 0x000000ffff097224 */ /* 0x002fce00078e00ff */
.L_x_28:
[----:B------:R-:W-:Y:S05]  /*0420*/  YIELD ;  /* 0x0000000000007946 */ /* 0x000fea0003800000 */
[----:B------:R-:W-:Y:S04]  /*0430*/  BSSY.RECONVERGENT B2, `(.L_x_1) ;  /* 0x0000013000027945 */ /* 0x000fe80003800200 */
[----:B------:R-:W-:Y:S04]  /*0440*/  BSSY.RELIABLE B0, `(.L_x_2) ;  /* 0x000000b000007945 */ /* 0x000fe80003800100 */
[----:B-1----:R-:W-:Y:S05]  /*0450*/  @P3 BRA `(.L_x_3) ;  /* 0x0000000000103947 */ /* 0x002fea0003800000 */
[----:B------:R-:W2:Y:S04]  /*0460*/  LDG.E R0, desc[UR10][R14.64] ;  /* 0x0000000a0e007981 */ /* 0x000ea8000c1e1900 */
[----:B------:R-:W2:Y:S02]  /*0470*/  LDG.E R17, desc[UR10][R10.64+-0x204] ;  /* 0xfffdfc0a0a117981 */ /* 0x000ea4000c1e1900 */
[----:B--2---:R-:W-:Y:S01]  /*0480*/  IMAD R0, R0, R17, RZ ;  /* 0x0000001100007224 */ /* 0x004fe200078e02ff */
[----:B------:R-:W-:Y:S06]  /*0490*/  BRA `(.L_x_4) ;  /* 0x0000000000147947 */ /* 0x000fec0003800000 */
.L_x_3:
[----:B------:R-:W-:Y:S01]  /*04a0*/  ISETP.GE.AND P2, PT, R2, 0x80, PT ;  /* 0x000000800200780c */ /* 0x000fe20003f46270 */
[----:B------:R-:W-:Y:S02]  /*04b0*/  IMAD.MOV.U32 R0, RZ, RZ, RZ ;  /* 0x000000ffff007224 */ /* 0x000fe400078e00ff */
[----:B------:R-:W-:-:S10]  /*04c0*/  IMAD.MOV.U32 R17, RZ, RZ, RZ ;  /* 0x000000ffff117224 */ /* 0x000fd400078e00ff */
[----:B------:R-:W-:Y:S05]  /*04d0*/  @!P2 BREAK.RELIABLE B0 ;  /* 0x000000000000a942 */ /* 0x000fea0003800100 */
[----:B------:R-:W-:Y:S05]  /*04e0*/  @!P2 BRA `(.L_x_5) ;  /* 0x00000000001ca947 */ /* 0x000fea0003800000 */
.L_x_4:
[----:B------:R-:W-:Y:S05]  /*04f0*/  BSYNC.RELIABLE B0 ;  /* 0x0000000000007941 */ /* 0x000fea0003800100 */
.L_x_2:
[----:B------:R-:W1:Y:S01]  /*0500*/  LDC.64 R18, c[0x0][0x380] ;  /* 0x0000e000ff127b82 */ /* 0x000e620000000a00 */
[----:B------:R-:W-:-:S04]  /*0510*/  VIADD R17, R2, 0xffffff80 ;  /* 0xffffff8002117836 */ /* 0x000fc80000000000 */
[----:B-1----:R-:W-:Y:S02]  /*0520*/  IMAD.WIDE.U32 R18, R17, 0x4, R18 ;  /* 0x0000000411127825 */ /* 0x002fe400078e0012 */
[----:B------:R-:W2:Y:S04]  /*0530*/  LDG.E R17, desc[UR10][R14.64+0x4] ;  /* 0x0000040a0e117981 */ /* 0x000ea8000c1e1900 */
[----:B------:R-:W2:Y:S02]  /*0540*/  LDG.E R18, desc[UR10][R18.64] ;  /* 0x0000000a12127981 */ /* 0x000ea4000c1e1900 */
[----:B--2---:R-:W-:-:S07]  /*0550*/  IMAD R17, R17, R18, RZ ;  /* 0x0000001211117224 */ /* 0x004fce00078e02ff */
.L_x_5:
[----:B------:R-:W-:Y:S05]  /*0560*/  BSYNC.RECONVERGENT B2 ;  /* 0x0000000000027941 */ /* 0x000fea0003800200 */
.L_x_1:
[----:B------:R-:W1:Y:S01]  /*0570*/  @!P4 LDC.64 R18, c[0x0][0x380] ;  /* 0x0000e000ff12cb82 */ /* 0x000e620000000a00 */
[----:B------:R-:W-:Y:S01]  /*0580*/  @!P4 VIADD R21, R2, 0xffffff81 ;  /* 0xffffff810215c836 */ /* 0x000fe20000000000 */
[----:B------:R-:W2:Y:S03]  /*0590*/  @!P4 LDG.E R20, desc[UR10][R14.64+0x8] ;  /* 0x0000080a0e14c981 */ /* 0x000ea6000c1e1900 */
[----:B-1----:R-:W-:-:S06]  /*05a0*/  @!P4 IMAD.WIDE.U32 R18, R21, 0x4, R18 ;  /* 0x000000041512c825 */ /* 0x002fcc00078e0012 */
[----:B------:R-:W2:Y:S01]  /*05b0*/  @!P4 LDG.E R19, desc[UR10][R18.64] ;  /* 0x0000000a1213c981 */ /* 0x000ea2000c1e1900 */
[----:B------:R-:W-:Y:S01]  /*05c0*/  ISETP.NE.AND P2, PT, R5, RZ, PT ;  /* 0x000000ff0500720c */ /* 0x000fe20003f45270 */
[----:B------:R-:W-:Y:S04]  /*05d0*/  BSSY.RECONVERGENT B3, `(.L_x_6) ;  /* 0x0000011000037945 */ /* 0x000fe80003800200 */
[----:B------:R-:W-:Y:S01]  /*05e0*/  BSSY.RELIABLE B2, `(.L_x_7) ;  /* 0x000000c000027945 */ /* 0x000fe20003800100 */
[----:B------:R-:W-:Y:S02]  /*05f0*/  IMAD.MOV.U32 R16, RZ, RZ, RZ ;  /* 0x000000ffff107224 */ /* 0x000fe400078e00ff */
[----:B------:R-:W-:Y:S02]  /*0600*/  IMAD.MOV.U32 R21, RZ, RZ, RZ ;  /* 0x000000ffff157224 */ /* 0x000fe400078e00ff */
[----:B--2---:R-:W-:-:S03]  /*0610*/  @!P4 IMAD R16, R20, R19, RZ ;  /* 0x000000131410c224 */ /* 0x004fc600078e02ff */
[----:B------:R-:W-:Y:S05]  /*0620*/  @!P2 BRA `(.L_x_8) ;  /* 0x00000000001ca947 */ /* 0x000fea0003800000 */
[----:B------:R-:W2:Y:S04]  /*0630*/  LDG.E R21, desc[UR10][R12.64+0xc] ;  /* 0x00000c0a0c157981 */ /* 0x000ea8000c1e1900 */
[----:B------:R-:W2:Y:S01]  /*0640*/  LDG.E R18, desc[UR10][R10.64+-0x4] ;  /* 0xfffffc0a0a127981 */ /* 0x000ea2000c1e1900 */
[----:B------:R-:W-:Y:S02]  /*0650*/  ISETP.NE.AND P2, PT, R5, 0x7f, PT ;  /* 0x0000007f0500780c */ /* 0x000fe40003f45270 */
[----:B------:R-:W-:-:S11]  /*0660*/  MOV R20, RZ ;  /* 0x000000ff00147202 */ /* 0x000fd60000000f00 */
[----:B------:R-:W-:Y:S05]  /*0670*/  @!P2 BREAK.RELIABLE B2 ;  /* 0x000000000002a942 */ /* 0x000fea0003800100 */
[----:B--2---:R-:W-:Y:S01]  /*0680*/  IMAD R21, R21, R18, RZ ;  /* 0x0000001215157224 */ /* 0x004fe200078e02ff */
[----:B------:R-:W-:Y:S06]  /*0690*/  @!P2 BRA `(.L_x_9) ;  /* 0x000000000010a947 */ /* 0x000fec0003800000 */
.L_x_8:
[----:B------:R-:W-:Y:S05]  /*06a0*/  BSYNC.RELIABLE B2 ;  /* 0x0000000000027941 */ /* 0x000fea0003800100 */
.L_x_7:
[----:B------:R-:W2:Y:S04]  /*06b0*/  LDG.E R20, desc[UR10][R12.64+0x10] ;  /* 0x0000100a0c147981 */ /* 0x000ea8000c1e1900 */
[----:B------:R-:W2:Y:S02]  /*06c0*/  LDG.E R19, desc[UR10][R10.64+0x4] ;  /* 0x0000040a0a137981 */ /* 0x000ea4000c1e1900 */
[----:B--2---:R-:W-:-:S07]  /*06d0*/  IMAD R20, R20, R19, RZ ;  /* 0x0000001314147224 */ /* 0x004fce00078e02ff */
.L_x_9:
[----:B------:R-:W-:Y:S05]  /*06e0*/  BSYNC.RECONVERGENT B3 ;  /* 0x0000000000037941 */ /* 0x000fea0003800200 */
.L_x_6:
[----:B------:R-:W-:Y:S04]  /*06f0*/  BSSY.RECONVERGENT B4, `(.L_x_10) ;  /* 0x0000014000047945 */ /* 0x000fe80003800200 */
[----:B------:R-:W-:Y:S04]  /*0700*/  BSSY.RELIABLE B3, `(.L_x_11) ;  /* 0x000000b000037945 */ /* 0x000fe80003800100 */
[----:B------:R-:W-:Y:S05]  /*0710*/  @P0 BRA `(.L_x_12) ;  /* 0x0000000000100947 */ /* 0x000fea0003800000 */
[----:B------:R-:W2:Y:S04]  /*0720*/  LDG.E R18, desc[UR10][R12.64+0x14] ;  /* 0x0000140a0c127981 */ /* 0x000ea8000c1e1900 */
[----:B------:R-:W2:Y:S02]  /*0730*/  LDG.E R19, desc[UR10][R10.64+0x1fc] ;  /* 0x0001fc0a0a137981 */ /* 0x000ea4000c1e1900 */
[----:B--2---:R-:W-:Y:S01]  /*0740*/  IMAD R18, R18, R19, RZ ;  /* 0x0000001312127224 */ /* 0x004fe200078e02ff */
[----:B------:R-:W-:Y:S06]  /*0750*/  BRA `(.L_x_13) ;  /* 0x0000000000147947 */ /* 0x000fec0003800000 */
.L_x_12:
[----:B------:R-:W-:Y:S02]  /*0760*/  ISETP.GT.AND P2, PT, R2, 0x3f7f, PT ;  /* 0x00003f7f0200780c */ /* 0x000fe40003f44270 */
[----:B------:R-:W-:Y:S01]  /*0770*/  CS2R R18, SRZ ;  /* 0x0000000000127805 */ /* 0x000fe2000001ff00 */
[----:B------:R-:W-:-:S10]  /*0780*/  IMAD.MOV.U32 R22, RZ, RZ, RZ ;  /* 0x000000ffff167224 */ /* 0x000fd400078e00ff */
[----:B------:R-:W-:Y:S05]  /*0790*/  @P2 BREAK.RELIABLE B3 ;  /* 0x0000000000032942 */ /* 0x000fea0003800100 */
[----:B------:R-:W-:Y:S05]  /*07a0*/  @P2 BRA `(.L_x_14) ;  /* 0x0000000000202947 */ /* 0x000fea0003800000 */
.L_x_13:
[----:B------:R-:W-:Y:S05]  /*07b0*/  BSYNC.RELIABLE B3 ;  /* 0x0000000000037941 */ /* 0x000fea0003800100 */
.L_x_11:
[----:B------:R-:W2:Y:S04]  /*07c0*/  @!P1 LDG.E R23, desc[UR10][R12.64+0x1c] ;  /* 0x00001c0a0c179981 */ /* 0x000ea8000c1e1900 */
[----:B------:R-:W2:Y:S04]  /*07d0*/  @!P1 LDG.E R26, desc[UR10][R10.64+0x204] ;  /* 0x0002040a0a1a9981 */ /* 0x000ea8000c1e1900 */
[----:B------:R-:W3:Y:S04]  /*07e0*/  LDG.E R19, desc[UR10][R12.64+0x18] ;  /* 0x0000180a0c137981 */ /* 0x000ee8000c1e1900 */
[----:B------:R-:W3:Y:S01]  /*07f0*/  LDG.E R24, desc[UR10][R10.64+0x200] ;  /* 0x0002000a0a187981 */ /* 0x000ee2000c1e1900 */
[----:B------:R-:W-:-:S02]  /*0800*/  IMAD.MOV.U32 R22, RZ, RZ, RZ ;  /* 0x000000ffff167224 */ /* 0x000fc400078e00ff */
[----:B--2---:R-:W-:Y:S02]  /*0810*/  @!P1 IMAD R22, R23, R26, RZ ;  /* 0x0000001a17169224 */ /* 0x004fe400078e02ff */
[----:B---3--:R-:W-:-:S07]  /*0820*/  IMAD R19, R19, R24, RZ ;  /* 0x0000001813137224 */ /* 0x008fce00078e02ff */
.L_x_14:
[----:B------:R-:W-:Y:S05]  /*0830*/  BSYNC.RECONVERGENT B4 ;  /* 0x0000000000047941 */ /* 0x000fea0003800200 */
.L_x_10:
[----:B------:R-:W2:Y:S04]  /*0840*/  LDG.E R23, desc[UR10][R12.64+0x20] ;  /* 0x0000200a0c177981 */ /* 0x000ea8000c1e1900 */
[----:B------:R-:W3:Y:S01]  /*0850*/  LDG.E R25, desc[UR10][R10.64] ;  /* 0x0000000a0a197981 */ /* 0x000ee2000c1e1900 */
[----:B------:R-:W-:Y:S01]  /*0860*/  IADD3 R0, PT, PT, R16, R17, R0 ;  /* 0x0000001110007210 */ /* 0x000fe20007ffe000 */
[----:B------:R-:W-:Y:S01]  /*0870*/  BSSY.RECONVERGENT B4, `(.L_x_15) ;  /* 0x0000085000047945 */ /* 0x000fe20003800200 */
[----:B------:R-:W-:Y:S02]  /*0880*/  ISETP.NE.AND P2, PT, R9, R6, PT ;  /* 0x000000060900720c */ /* 0x000fe40003f45270 */
[----:B------:R-:W-:-:S04]  /*0890*/  IADD3 R0, PT, PT, R20, R0, R21 ;  /* 0x0000000014007210 */ /* 0x000fc80007ffe015 */
[----:B------:R-:W-:-:S04]  /*08a0*/  IADD3 R0, PT, PT, R18, R0, R19 ;  /* 0x0000000012007210 */ /* 0x000fc80007ffe013 */
[----:B--2---:R-:W-:-:S05]  /*08b0*/  IADD3 R0, PT, PT, R23, R0, R22 ;  /* 0x0000000017007210 */ /* 0x004fca0007ffe016 */
[----:B---3--:R-:W-:-:S04]  /*08c0*/  IMAD R0, R0, R25, RZ ;  /* 0x0000001900007224 */ /* 0x008fc800078e02ff */
[----:B------:R-:W-:Y:S01]  /*08d0*/  IMAD.U32 R0, R0, -0x2, RZ ;  /* 0xfffffffe00007824 */ /* 0x000fe200078e00ff */
[----:B------:R-:W-:Y:S06]  /*08e0*/  @P2 BRA `(.L_x_16) ;  /* 0x0000000400f42947 */ /* 0x000fec0003800000 */
[----:B------:R-:W1:Y:S02]  /*08f0*/  LDC.64 R18, c[0x0][0x390] ;  /* 0x0000e400ff127b82 */ /* 0x000e640000000a00 */
[----:B-1----:R-:W-:-:S05]  /*0900*/  IMAD.WIDE R18, R2, 0x4, R18 ;  /* 0x0000000402127825 */ /* 0x002fca00078e0212 */
[----:B------:R-:W2:Y:S01]  /*0910*/  LDG.E R24, desc[UR10][R18.64] ;  /* 0x0000000a12187981 */ /* 0x000ea2000c1e1900 */
[----:B------:R-:W1:Y:S01]  /*0920*/  MUFU.RCP64H R21, 4.29496524800000000000e+09 ;  /* 0x41efffff00157908 */ /* 0x000e620000001800 */
[----:B------:R-:W-:Y:S01]  /*0930*/  IMAD.MOV.U32 R16, RZ, RZ, -0x200000 ;  /* 0xffe00000ff107424 */ /* 0x000fe200078e00ff */
[----:B------:R-:W-:Y:S01]  /*0940*/  I2FP.F32.S32 R0, R0 ;  /* 0x0000000000007245 */ /* 0x000fe20000201400 */
[----:B------:R-:W-:Y:S01]  /*0950*/  IMAD.MOV.U32 R17, RZ, RZ, 0x41efffff ;  /* 0x41efffffff117424 */ /* 0x000fe200078e00ff */
[----:B------:R-:W-:Y:S01]  /*0960*/  BSSY.RECONVERGENT B5, `(.L_x_17) ;  /* 0x000001c000057945 */ /* 0x000fe20003800200 */
[----:B------:R-:W-:Y:S02]  /*0970*/  IMAD.MOV.U32 R20, RZ, RZ, 0x1 ;  /* 0x00000001ff147424 */ /* 0x000fe400078e00ff */
[----:B------:R-:W-:-:S06]  /*0980*/  FMUL R28, R0, R7 ;  /* 0x00000007001c7220 */ /* 0x000fcc0000400000 */
[----:B------:R-:W3:Y:S01]  /*0990*/  F2I.TRUNC.NTZ R28, R28 ;  /* 0x0000001c001c7305 */ /* 0x000ee2000020f100 */
[----:B-1----:R-:W-:-:S08]  /*09a0*/  DFMA R22, R20, -R16, 1 ;  /* 0x3ff000001416742b */ /* 0x002fd00000000810 */
[----:B------:R-:W-:-:S08]  /*09b0*/  DFMA R22, R22, R22, R22 ;  /* 0x000000161616722b */ /* 0x000fd00000000016 */
[----:B------:R-:W-:Y:S01]  /*09c0*/  DFMA R22, R20, R22, R20 ;  /* 0x000000161416722b */ /* 0x000fe20000000014 */
[----:B--2---:R-:W-:-:S05]  /*09d0*/  IMAD.SHL.U32 R25, R24, 0x2000, RZ ;  /* 0x0000200018197824 */ /* 0x004fca00078e00ff */
[----:B------:R-:W-:-:S04]  /*09e0*/  LOP3.LUT R25, R25, R24, RZ, 0x3c, !PT ;  /* 0x0000001819197212 */ /* 0x000fc800078e3cff */
[----:B------:R-:W-:-:S04]  /*09f0*/  SHF.R.U32.HI R24, RZ, 0x11, R25 ;  /* 0x00000011ff187819 */ /* 0x000fc80000011619 */
[----:B------:R-:W-:-:S04]  /*0a00*/  LOP3.LUT R24, R24, R25, RZ, 0x3c, !PT ;  /* 0x0000001918187212 */ /* 0x000fc800078e3cff */
[----:B------:R-:W-:-:S04]  /*0a10*/  SHF.L.U32 R21, R24, 0x5, RZ ;  /* 0x0000000518157819 */ /* 0x000fc800000006ff */
[----:B------:R-:W-:Y:S01]  /*0a20*/  LOP3.LUT R27, R21, R24, RZ, 0x3c, !PT ;  /* 0x00000018151b7212 */ /* 0x000fe200078e3cff */
[----:B------:R-:W-:-:S03]  /*0a30*/  DFMA R24, R22, -R16, 1 ;  /* 0x3ff000001618742b */ /* 0x000fc60000000810 */
[----:B------:R-:W1:Y:S01]  /*0a40*/  I2F.F64.U32 R20, R27 ;  /* 0x0000001b00147312 */ /* 0x000e620000201800 */
[----:B------:R2:W-:Y:S04]  /*0a50*/  STG.E desc[UR10][R18.64], R27 ;  /* 0x0000001b12007986 */ /* 0x0005e8000c10190a */
[----:B------:R-:W-:-:S08]  /*0a60*/  DFMA R22, R22, R24, R22 ;  /* 0x000000181616722b */ /* 0x000fd00000000016 */
[----:B-1----:R-:W-:Y:S01]  /*0a70*/  DMUL R24, R20, R22 ;  /* 0x0000001614187228 */ /* 0x002fe20000000000 */
[----:B------:R-:W-:-:S07]  /*0a80*/  FSETP.GEU.AND P5, PT, |R21|, 6.5827683646048100446e-37, PT ;  /* 0x036000001500780b */ /* 0x000fce0003fae200 */
[----:B------:R-:W-:-:S08]  /*0a90*/  DFMA R16, R24, -R16, R20 ;  /* 0x800000101810722b */ /* 0x000fd00000000014 */
[----:B------:R-:W-:-:S10]  /*0aa0*/  DFMA R16, R22, R16, R24 ;  /* 0x000000101610722b */ /* 0x000fd40000000018 */
[----:B------:R-:W-:-:S05]  /*0ab0*/  FFMA R0, RZ, 29.999998092651367188, R17 ;  /* 0x41efffffff007823 */ /* 0x000fca0000000011 */
[----:B------:R-:W-:-:S13]  /*0ac0*/  FSETP.GT.AND P2, PT, |R0|, 1.469367938527859385e-39, PT ;  /* 0x001000000000780b */ /* 0x000fda0003f44200 */
[----:B--23--:R-:W-:Y:S05]  /*0ad0*/  @P2 BRA P5, `(.L_x_18) ;  /* 0x0000000000102947 */ /* 0x00cfea0002800000 */
[----:B------:R-:W-:-:S07]  /*0ae0*/  MOV R0, 0xb00 ;  /* 0x00000b0000007802 */ /* 0x000fce0000000f00 */
[----:B0-----:R-:W-:Y:S05]  /*0af0*/  CALL.REL.NOINC `($__internal_0_$__cuda_sm20_div_rn_f64_full) ;  /* 0x0000000800847944 */ /* 0x001fea0003c00000 */
[----:B------:R-:W-:Y:S02]  /*0b00*/  IMAD.MOV.U32 R16, RZ, RZ, R22 ;  /* 0x000000ffff107224 */ /* 0x000fe400078e0016 */
[----:B------:R-:W-:-:S07]  /*0b10*/  IMAD.MOV.U32 R17, RZ, RZ, R23 ;  /* 0x000000ffff117224 */ /* 0x000fce00078e0017 */
.L_x_18:
[----:B------:R-:W-:Y:S05]  /*0b20*/  BSYNC.RECONVERGENT B5 ;  /* 0x0000000000057941 */ /* 0x000fea0003800200 */
.L_x_17:
[----:B------:R-:W-:Y:S01]  /*0b30*/  ISETP.GT.AND P2, PT, R17, 0xfffff, PT ;  /* 0x000fffff1100780c */ /* 0x000fe20003f44270 */
[----:B------:R-:W-:Y:S01]  /*0b40*/  IMAD.MOV.U32 R18, RZ, RZ, R16 ;  /* 0x000000ffff127224 */ /* 0x000fe200078e0010 */
[----:B------:R-:W-:Y:S01]  /*0b50*/  BSSY.RECONVERGENT B5, `(.L_x_19) ;  /* 0x0000050000057945 */ /* 0x000fe20003800200 */
[--C-:B------:R-:W-:Y:S02]  /*0b60*/  IMAD.MOV.U32 R19, RZ, RZ, R17.reuse ;  /* 0x000000ffff137224 */ /* 0x100fe400078e0011 */
[----:B------:R-:W-:Y:S02]  /*0b70*/  IMAD.MOV.U32 R0, RZ, RZ, R17 ;  /* 0x000000ffff007224 */ /* 0x000fe400078e0011 */
[----:B------:R-:W-:-:S06]  /*0b80*/  IMAD.MOV.U32 R23, RZ, RZ, -0x3ff ;  /* 0xfffffc01ff177424 */ /* 0x000fcc00078e00ff */
[----:B------:R-:W-:Y:S01]  /*0b90*/  @!P2 DMUL R18, R18, 1.80143985094819840000e+16 ;  /* 0x435000001212a828 */ /* 0x000fe20000000000 */
[----:B------:R-:W-:-:S09]  /*0ba0*/  @!P2 IMAD.MOV.U32 R23, RZ, RZ, -0x435 ;  /* 0xfffffbcbff17a424 */ /* 0x000fd200078e00ff */
[----:B------:R-:W-:Y:S02]  /*0bb0*/  @!P2 IMAD.MOV.U32 R0, RZ, RZ, R19 ;  /* 0x000000ffff00a224 */ /* 0x000fe400078e0013 */
[----:B------:R-:W-:-:S03]  /*0bc0*/  @!P2 IMAD.MOV.U32 R16, RZ, RZ, R18 ;  /* 0x000000ffff10a224 */ /* 0x000fc600078e0012 */
[----:B------:R-:W-:-:S04]  /*0bd0*/  IADD3 R17, PT, PT, R0, -0x1, RZ ;  /* 0xffffffff00117810 */ /* 0x000fc80007ffe0ff */
[----:B------:R-:W-:-:S13]  /*0be0*/  ISETP.GT.U32.AND P5, PT, R17, 0x7feffffe, PT ;  /* 0x7feffffe1100780c */ /* 0x000fda0003fa4070 */
[----:B------:R-:W-:Y:S05]  /*0bf0*/  @P5 BRA `(.L_x_20) ;  /* 0x0000000000fc5947 */ /* 0x000fea0003800000 */
[C---:B------:R-:W-:Y:S01]  /*0c00*/  LOP3.LUT R17, R0.reuse, 0xfffff, RZ, 0xc0, !PT ;  /* 0x000fffff00117812 */ /* 0x040fe200078ec0ff */
[----:B------:R-:W-:Y:S01]  /*0c10*/  IMAD.MOV.U32 R18, RZ, RZ, R16 ;  /* 0x000000ffff127224 */ /* 0x000fe200078e0010 */
[----:B------:R-:W-:Y:S01]  /*0c20*/  MOV R16, RZ ;  /* 0x000000ff00107202 */ /* 0x000fe20000000f00 */
[----:B------:R-:W-:Y:S01]  /*0c30*/  UMOV UR6, 0x3ae80f1e ;  /* 0x3ae80f1e00067882 */ /* 0x000fe20000000000 */
[----:B------:R-:W-:Y:S01]  /*0c40*/  LOP3.LUT R19, R17, 0x3ff00000, RZ, 0xfc, !PT ;  /* 0x3ff0000011137812 */ /* 0x000fe200078efcff */
[----:B------:R-:W-:Y:S01]  /*0c50*/  UMOV UR7, 0x3eb1380b ;  /* 0x3eb1380b00077882 */ /* 0x000fe20000000000 */
[----:B------:R-:W-:Y:S02]  /*0c60*/  LEA.HI R23, R0, R23, RZ, 0xc ;  /* 0x0000001700177211 */ /* 0x000fe400078f60ff */
[----:B------:R-:W-:-:S13]  /*0c70*/  ISETP.GE.U32.AND P2, PT, R19, 0x3ff6a09f, PT ;  /* 0x3ff6a09f1300780c */ /* 0x000fda0003f46070 */
[----:B------:R-:W-:Y:S02]  /*0c80*/  @P2 VIADD R17, R19, 0xfff00000 ;  /* 0xfff0000013112836 */ /* 0x000fe40000000000 */
[----:B------:R-:W-:Y:S02]  /*0c90*/  @P2 VIADD R23, R23, 0x1 ;  /* 0x0000000117172836 */ /* 0x000fe40000000000 */
[----:B------:R-:W-:-:S03]  /*0ca0*/  @P2 IMAD.MOV.U32 R19, RZ, RZ, R17 ;  /* 0x000000ffff132224 */ /* 0x000fc600078e0011 */
[----:B------:R-:W-:Y:S01]  /*0cb0*/  LOP3.LUT R22, R23, 0x80000000, RZ, 0x3c, !PT ;  /* 0x8000000017167812 */ /* 0x000fe200078e3cff */
[----:B------:R-:W-:Y:S02]  /*0cc0*/  IMAD.MOV.U32 R23, RZ, RZ, 0x43300000 ;  /* 0x43300000ff177424 */ /* 0x000fe400078e00ff */
[C---:B------:R-:W-:Y:S02]  /*0cd0*/  DADD R24, R18.reuse, 1 ;  /* 0x3ff0000012187429 */ /* 0x040fe40000000000 */
[----:B------:R-:W-:-:S04]  /*0ce0*/  DADD R18, R18, -1 ;  /* 0xbff0000012127429 */ /* 0x000fc80000000000 */
[----:B------:R-:W1:Y:S02]  /*0cf0*/  MUFU.RCP64H R17, R25 ;  /* 0x0000001900117308 */ /* 0x000e640000001800 */
[----:B-1----:R-:W-:Y:S01]  /*0d00*/  DFMA R20, -R24, R16, 1 ;  /* 0x3ff000001814742b */ /* 0x002fe20000000110 */
[----:B------:R-:W-:Y:S02]  /*0d10*/  IMAD.MOV.U32 R24, RZ, RZ, -0x748574fc ;  /* 0x8b7a8b04ff187424 */ /* 0x000fe400078e00ff */
[----:B------:R-:W-:-:S05]  /*0d20*/  IMAD.MOV.U32 R25, RZ, RZ, 0x3ed0ee25 ;  /* 0x3ed0ee25ff197424 */ /* 0x000fca00078e00ff */
[----:B------:R-:W-:-:S08]  /*0d30*/  DFMA R20, R20, R20, R20 ;  /* 0x000000141414722b */ /* 0x000fd00000000014 */
[----:B------:R-:W-:-:S08]  /*0d40*/  DFMA R20, R16, R20, R16 ;  /* 0x000000141014722b */ /* 0x000fd00000000010 */
[----:B------:R-:W-:-:S08]  /*0d50*/  DMUL R16, R18, R20 ;  /* 0x0000001412107228 */ /* 0x000fd00000000000 */
[----:B------:R-:W-:-:S08]  /*0d60*/  DFMA R16, R18, R20, R16 ;  /* 0x000000141210722b */ /* 0x000fd00000000010 */
[----:B------:R-:W-:-:S08]  /*0d70*/  DADD R26, R18, -R16 ;  /* 0x00000000121a7229 */ /* 0x000fd00000000810 */
[----:B------:R-:W-:-:S08]  /*0d80*/  DADD R26, R26, R26 ;  /* 0x000000001a1a7229 */ /* 0x000fd0000000001a */
[----:B------:R-:W-:-:S08]  /*0d90*/  DFMA R18, R18, -R16, R26 ;  /* 0x800000101212722b */ /* 0x000fd0000000001a */
[----:B------:R-:W-:Y:S02]  /*0da0*/  DMUL R18, R20, R18 ;  /* 0x0000001214127228 */ /* 0x000fe40000000000 */
[----:B------:R-:W-:-:S08]  /*0db0*/  DMUL R20, R16, R16 ;  /* 0x0000001010147228 */ /* 0x000fd00000000000 */
[----:B------:R-:W-:Y:S01]  /*0dc0*/  DFMA R24, R20, UR6, R24 ;  /* 0x0000000614187c2b */ /* 0x000fe20008000018 */
[----:B------:R-:W-:Y:S01]  /*0dd0*/  UMOV UR6, 0x9f02676f ;  /* 0x9f02676f00067882 */ /* 0x000fe20000000000 */
[----:B------:R-:W-:-:S06]  /*0de0*/  UMOV UR7, 0x3ef3b266 ;  /* 0x3ef3b26600077882 */ /* 0x000fcc0000000000 */
[----:B------:R-:W-:Y:S01]  /*0df0*/  DFMA R24, R20, R24, UR6 ;  /* 0x0000000614187e2b */ /* 0x000fe20008000018 */
        /* <DEDUP_REMOVED lines=16> */
[----:B------:R-:W-:Y:S02]  /*0f00*/  UMOV UR7, 0x43300000 ;  /* 0x4330000000077882 */ /* 0x000fe40000000000 */
[----:B------:R-:W-:Y:S01]  /*0f10*/  DADD R22, R22, -UR6 ;  /* 0x8000000616167e29 */ /* 0x000fe20008000000 */
[----:B------:R-:W-:Y:S01]  /*0f20*/  UMOV UR6, 0xfefa39ef ;  /* 0xfefa39ef00067882 */ /* 0x000fe20000000000 */
[----:B------:R-:W-:Y:S02]  /*0f30*/  UMOV UR7, 0x3fe62e42 ;  /* 0x3fe62e4200077882 */ /* 0x000fe40000000000 */
[----:B------:R-:W-:-:S04]  /*0f40*/  DMUL R24, R20, R24 ;  /* 0x0000001814187228 */ /* 0x000fc80000000000 */
[----:B------:R-:W-:-:S04]  /*0f50*/  DFMA R20, R22, UR6, R16 ;  /* 0x0000000616147c2b */ /* 0x000fc80008000010 */
[----:B------:R-:W-:-:S04]  /*0f60*/  DFMA R18, R16, R24, R18 ;  /* 0x000000181012722b */ /* 0x000fc80000000012 */
[----:B------:R-:W-:Y:S01]  /*0f70*/  DFMA R24, R22, -UR6, R20 ;  /* 0x8000000616187c2b */ /* 0x000fe20008000014 */
[----:B------:R-:W-:Y:S01]  /*0f80*/  UMOV UR6, 0x3b39803f ;  /* 0x3b39803f00067882 */ /* 0x000fe20000000000 */
[----:B------:R-:W-:-:S06]  /*0f90*/  UMOV UR7, 0x3c7abc9e ;  /* 0x3c7abc9e00077882 */ /* 0x000fcc0000000000 */
[----:B------:R-:W-:-:S08]  /*0fa0*/  DADD R24, -R16, R24 ;  /* 0x0000000010187229 */ /* 0x000fd00000000118 */
[----:B------:R-:W-:-:S08]  /*0fb0*/  DADD R18, R18, -R24 ;  /* 0x0000000012127229 */ /* 0x000fd00000000818 */
[----:B------:R-:W-:-:S08]  /*0fc0*/  DFMA R18, R22, UR6, R18 ;  /* 0x0000000616127c2b */ /* 0x000fd00008000012 */
[----:B------:R-:W-:Y:S01]  /*0fd0*/  DADD R18, R20, R18 ;  /* 0x0000000014127229 */ /* 0x000fe20000000012 */
[----:B------:R-:W-:Y:S10]  /*0fe0*/  BRA `(.L_x_21) ;  /* 0x0000000000187947 */ /* 0x000ff40003800000 */
.L_x_20:
[----:B------:R-:W-:Y:S01]  /*0ff0*/  IMAD.MOV.U32 R16, RZ, RZ, 0x0 ;  /* 0x00000000ff107424 */ /* 0x000fe200078e00ff */
[----:B------:R-:W-:Y:S01]  /*1000*/  LOP3.LUT P2, RZ, R19, 0x7fffffff, RZ, 0xc0, !PT ;  /* 0x7fffffff13ff7812 */ /* 0x000fe2000784c0ff */
[----:B------:R-:W-:-:S06]  /*1010*/  IMAD.MOV.U32 R17, RZ, RZ, 0x7ff00000 ;  /* 0x7ff00000ff117424 */ /* 0x000fcc00078e00ff */
[----:B------:R-:W-:-:S10]  /*1020*/  DFMA R16, R18, R16, +INF ;  /* 0x7ff000001210742b */ /* 0x000fd40000000010 */
[----:B------:R-:W-:Y:S02]  /*1030*/  FSEL R18, R16, RZ, P2 ;  /* 0x000000ff10127208 */ /* 0x000fe40001000000 */
[----:B------:R-:W-:-:S07]  /*1040*/  FSEL R19, R17, -QNAN , P2 ;  /* 0xfff0000011137808 */ /* 0x000fce0001000000 */
.L_x_21:
[----:B------:R-:W-:Y:S05]  /*1050*/  BSYNC.RECONVERGENT B5 ;  /* 0x0000000000057941 */ /* 0x000fea0003800200 */
.L_x_19:
[----:B------:R-:W1:Y:S02]  /*1060*/  I2F.F64 R28, R28 ;  /* 0x0000001c001c7312 */ /* 0x000e640000201c00 */
[----:B-1----:R-:W-:-:S14]  /*1070*/  DSETP.GEU.AND P2, PT, R18, R28, PT ;  /* 0x0000001c1200722a */ /* 0x002fdc0003f4e000 */
[----:B------:R-:W-:Y:S05]  /*1080*/  @P2 BRA `(.L_x_16) ;  /* 0x00000000000c2947 */ /* 0x000fea0003800000 */
[----:B------:R-:W2:Y:S02]  /*1090*/  LDG.E R0, desc[UR10][R10.64] ;  /* 0x0000000a0a007981 */ /* 0x000ea4000c1e1900 */
[----:B--2---:R-:W-:-:S05]  /*10a0*/  IADD3 R17, PT, PT, -R0, RZ, RZ ;  /* 0x000000ff00117210 */ /* 0x004fca0007ffe1ff */
[----:B------:R1:W-:Y:S02]  /*10b0*/  STG.E desc[UR10][R10.64], R17 ;  /* 0x000000110a007986 */ /* 0x0003e4000c10190a */
.L_x_16:
[----:B------:R-:W-:Y:S05]  /*10c0*/  BSYNC.RECONVERGENT B4 ;  /* 0x0000000000047941 */ /* 0x000fea0003800200 */
.L_x_15:
[----:B------:R-:W-:-:S04]  /*10d0*/  UISETP.NE.U32.AND UP0, UPT, UR12, URZ, UPT ;  /* 0x000000ff0c00728c */ /* 0x000fc8000bf05070 */
[----:B------:R-:W-:-:S09]  /*10e0*/  UISETP.NE.AND.EX UP0, UPT, UR13, URZ, UPT, UP0 ;  /* 0x000000ff0d00728c */ /* 0x000fd2000bf05300 */
[----:B------:R-:W-:Y:S05]  /*10f0*/  BRA.U !UP0, `(.L_x_22) ;  /* 0x0000000108a87547 */ /* 0x000fea000b800000 */
[----:B------:R-:W-:Y:S01]  /*1100*/  UMOV UR5, 0xffffffff ;  /* 0xffffffff00057882 */ /* 0x000fe20000000000 */
[----:B0-----:R-:W-:Y:S02]  /*1110*/  LOP3.LUT P2, RZ, R4, R3, RZ, 0xfc, !PT ;  /* 0x0000000304ff7212 */ /* 0x001fe4000784fcff */
[----:B------:R-:W-:Y:S11]  /*1120*/  BRA.DIV UR5, `(.L_x_23) ;  /* 0x0000000205a07947 */ /* 0x000ff6000b800000 */
[----:B------:R-:W-:Y:S06]  /*1130*/  BAR.SYNC.DEFER_BLOCKING 0x0 ;  /* 0x0000000000007b1d */ /* 0x000fec0000010000 */
.L_x_32:
[----:B------:R-:W-:Y:S04]  /*1140*/  BSSY B4, `(.L_x_24) ;  /* 0x0000019000047945 */ /* 0x000fe80003800000 */
[----:B------:R-:W-:Y:S05]  /*1150*/  @P2 BRA `(.L_x_25) ;  /* 0x00000000005c2947 */ /* 0x000fea0003800000 */
[----:B-1----:R-:W0:Y:S01]  /*1160*/  S2R R17, SR_LANEID ;  /* 0x0000000000117919 */ /* 0x002e220000000000 */
[----:B------:R-:W-:Y:S01]  /*1170*/  VOTEU.ANY UR5, UPT, PT ;  /* 0x0000000000057886 */ /* 0x000fe200038e0100 */
[----:B------:R-:W-:Y:S01]  /*1180*/  IMAD.U32 R16, RZ, RZ, UR12 ;  /* 0x0000000cff107e24 */ /* 0x000fe2000f8e00ff */
[----:B------:R-:W-:Y:S08]  /*1190*/  FLO.U32 R18, UR5 ;  /* 0x0000000500127d00 */ /* 0x000ff000080e0000 */
[----:B------:R-:W1:Y:S02]  /*11a0*/  POPC R0, UR5 ;  /* 0x0000000500007d09 */ /* 0x000e640008000000 */
[----:B-1----:R-:W-:Y:S01]  /*11b0*/  IMAD R19, R0, UR4, RZ ;  /* 0x0000000400137c24 */ /* 0x002fe2000f8e02ff */
[----:B0-----:R-:W-:Y:S01]  /*11c0*/  ISETP.EQ.U32.AND P2, PT, R18, R17, PT ;  /* 0x000000111200720c */ /* 0x001fe20003f42070 */
[----:B------:R-:W-:-:S12]  /*11d0*/  IMAD.U32 R17, RZ, RZ, UR13 ;  /* 0x0000000dff117e24 */ /* 0x000fd8000f8e00ff */
[----:B------:R-:W-:Y:S06]  /*11e0*/  @P2 MEMBAR.ALL.GPU ;  /* 0x0000000000002992 */ /* 0x000fec000000a000 */
[----:B------:R-:W-:-:S00]  /*11f0*/  @P2 ERRBAR ;  /* 0x00000000000029ab */ /* 0x000fc00000000000 */
[----:B------:R-:W-:Y:S06]  /*1200*/  @P2 CGAERRBAR ;  /* 0x00000000000025ab */ /* 0x000fec0000000000 */
[----:B------:R-:W2:Y:S01]  /*1210*/  @P2 ATOM.E.ADD.STRONG.GPU PT, R19, desc[UR10][R16.64+0x4], R19 ;  /* 0x800004131013298a */ /* 0x000ea200081ef10a */
[----:B------:R-:W0:Y:S02]  /*1220*/  S2R R20, SR_LTMASK ;  /* 0x0000000000147919 */ /* 0x000e240000003900 */
[----:B0-----:R-:W-:-:S04]  /*1230*/  LOP3.LUT R20, R20, UR5, RZ, 0xc0, !PT ;  /* 0x0000000514147c12 */ /* 0x001fc8000f8ec0ff */
[----:B------:R-:W0:Y:S01]  /*1240*/  POPC R21, R20 ;  /* 0x0000001400157309 */ /* 0x000e220000000000 */
[----:B--2---:R-:W0:Y:S02]  /*1250*/  SHFL.IDX PT, R0, R19, R18, 0x1f ;  /* 0x00001f1213007589 */ /* 0x004e2400000e0000 */
[----:B0-----:R-:W-:-:S07]  /*1260*/  IMAD R0, R21, UR4, R0 ;  /* 0x0000000415007c24 */ /* 0x001fce000f8e0200 */
.L_x_26:
[----:B------:R-:W2:Y:S04]  /*1270*/  LD.E.STRONG.GPU R19, desc[UR10][R16.64+0x4] ;  /* 0x0000040a10137980 */ /* 0x000ea8000c10f900 */
[----:B--2---:R-:W-:Y:S01]  /*1280*/  CCTL.IVALL ;  /* 0x00000000ff00798f */ /* 0x004fe20002000000 */
[----:B------:R-:W-:Y:S05]  /*1290*/  YIELD ;  /* 0x0000000000007946 */ /* 0x000fea0003800000 */
[----:B------:R-:W-:-:S04]  /*12a0*/  LOP3.LUT R19, R19, R0, RZ, 0x3c, !PT ;  /* 0x0000000013137212 */ /* 0x000fc800078e3cff */
[----:B------:R-:W-:-:S13]  /*12b0*/  ISETP.GT.AND P2, PT, R19, -0x1, PT ;  /* 0xffffffff1300780c */ /* 0x000fda0003f44270 */
[----:B------:R-:W-:Y:S05]  /*12c0*/  @P2 BRA `(.L_x_26) ;  /* 0xfffffffc00e82947 */ /* 0x000fea000383ffff */
.L_x_25:
[----:B------:R-:W-:Y:S05]  /*12d0*/  BSYNC B4 ;  /* 0x0000000000047941 */ /* 0x000fea0003800000 */
.L_x_24:
[----:B------:R-:W-:-:S03]  /*12e0*/  UMOV UR5, 0xffffffff ;  /* 0xffffffff00057882 */ /* 0x000fc60000000000 */
[----:B------:R-:W-:Y:S05]  /*12f0*/  BRA.DIV UR5, `(.L_x_27) ;  /* 0x0000000205587947 */ /* 0x000fea000b800000 */
[----:B------:R-:W-:Y:S06]  /*1300*/  BAR.SYNC.DEFER_BLOCKING 0x0 ;  /* 0x0000000000007b1d */ /* 0x000fec0000010000 */
.L_x_35:
[----:B------:R-:W-:-:S05]  /*1310*/  VIADD R9, R9, 0x1 ;  /* 0x0000000109097836 */ /* 0x000fca0000000000 */
[----:B------:R-:W-:-:S13]  /*1320*/  ISETP.NE.AND P2, PT, R9, 0x4, PT ;  /* 0x000000040900780c */ /* 0x000fda0003f45270 */
[----:B------:R-:W-:Y:S05]  /*1330*/  @P2 BRA `(.L_x_28) ;  /* 0xfffffff000382947 */ /* 0x000fea000383ffff */
[----:B------:R-:W-:Y:S05]  /*1340*/  BSYNC B1 ;  /* 0x0000000000017941 */ /* 0x000fea0003800000 */
.L_x_0:
[----:B------:R-:W-:Y:S02]  /*1350*/  VIADD R8, R8, 0x1 ;  /* 0x0000000108087836 */ /* 0x000fe40000000000 */
[----:B------:R-:W-:-:S03]  /*1360*/  FADD R7, R7, 0.0028999999631196260452 ;  /* 0x3b3e0ded07077421 */ /* 0x000fc60000000000 */
[----:B------:R-:W-:-:S13]  /*1370*/  ISETP.NE.AND P2, PT, R8, 0x3e8, PT ;  /* 0x000003e80800780c */ /* 0x000fda0003f45270 */
[----:B------:R-:W-:Y:S05]  /*1380*/  @P2 BRA `(.L_x_29) ;  /* 0xfffffff0001c2947 */ /* 0x000fea000383ffff */
[----:B------:R-:W-:Y:S05]  /*1390*/  EXIT ;  /* 0x000000000000794d */ /* 0x000fea0003800000 */
.L_x_22:
[----:B------:R-:W-:Y:S05]  /*13a0*/  BPT.TRAP 0x1 ;  /* 0x000000040000795c */ /* 0x000fea0000300000 */
.L_x_23:
[----:B------:R-:W-:Y:S01]  /*13b0*/  BSSY B4, `(.L_x_30) ;  /* 0x0000009000047945 */ /* 0x000fe20003800000 */
[----:B-1----:R-:W-:Y:S01]  /*13c0*/  CS2R R16, SRZ ;  /* 0x0000000000107805 */ /* 0x002fe2000001ff00 */
[----:B------:R-:W-:-:S07]  /*13d0*/  IMAD.MOV.U32 R0, RZ, RZ, -0x1 ;  /* 0xffffffffff007424 */ /* 0x000fce00078e00ff */
[----:B0-----:R-:W-:Y:S05]  /*13e0*/  WARPSYNC.COLLECTIVE.ALL `(.L_x_31) ;  /* 0x0000000000147948 */ /* 0x001fea0003c00000 */
[----:B------:R-:W-:-:S04]  /*13f0*/  SHF.L.U32 R16, R16, 0x10, RZ ;  /* 0x0000001010107819 */ /* 0x000fc800000006ff */
[----:B------:R-:W-:-:S05]  /*1400*/  LOP3.LUT R16, R16, 0xf, R17, 0xf8, !PT ;  /* 0x0000000f10107812 */ /* 0x000fca00078ef811 */
[----:B------:R1:W-:Y:S02]  /*1410*/  BAR.SYNC.DEFER_BLOCKING R16, R16 ;  /* 0x000000100000731d */ /* 0x0003e40000010000 */
[----:B-1----:R-:W-:-:S04]  /*1420*/  SHF.R.U32 R16, R16, 0x10, RZ ;  /* 0x0000001010107819 */ /* 0x002fc800000016ff */
[----:B0-----:R-:W-:Y:S05]  /*1430*/  ENDCOLLECTIVE ;  /* 0x000000000000791b */ /* 0x001fea0003800000 */
.L_x_31:
[----:B------:R-:W-:Y:S05]  /*1440*/  BSYNC B4 ;  /* 0x0000000000047941 */ /* 0x000fea0003800000 */
.L_x_30:
[----:B------:R-:W-:Y:S05]  /*1450*/  BRA `(.L_x_32) ;  /* 0xfffffffc00387947 */ /* 0x000fea000383ffff */
.L_x_27:
[----:B------:R-:W-:Y:S01]  /*1460*/  BSSY B4, `(.L_x_33) ;  /* 0x0000009000047945 */ /* 0x000fe20003800000 */
[----:B-1----:R-:W-:Y:S01]  /*1470*/  CS2R R16, SRZ ;  /* 0x0000000000107805 */ /* 0x002fe2000001ff00 */
[----:B------:R-:W-:-:S07]  /*1480*/  IMAD.MOV.U32 R0, RZ, RZ, -0x1 ;  /* 0xffffffffff007424 */ /* 0x000fce00078e00ff */
[----:B------:R-:W-:Y:S05]  /*1490*/  WARPSYNC.COLLECTIVE.ALL `(.L_x_34) ;  /* 0x0000000000147948 */ /* 0x000fea0003c00000 */
[----:B------:R-:W-:-:S04]  /*14a0*/  SHF.L.U32 R16, R16, 0x10, RZ ;  /* 0x0000001010107819 */ /* 0x000fc800000006ff */
[----:B------:R-:W-:-:S05]  /*14b0*/  LOP3.LUT R16, R16, 0xf, R17, 0xf8, !PT ;  /* 0x0000000f10107812 */ /* 0x000fca00078ef811 */
[----:B------:R0:W-:Y:S02]  /*14c0*/  BAR.SYNC.DEFER_BLOCKING R16, R16 ;  /* 0x000000100000731d */ /* 0x0001e40000010000 */
[----:B0-----:R-:W-:-:S04]  /*14d0*/  SHF.R.U32 R16, R16, 0x10, RZ ;  /* 0x0000001010107819 */ /* 0x001fc800000016ff */
[----:B------:R-:W-:Y:S05]  /*14e0*/  ENDCOLLECTIVE ;  /* 0x000000000000791b */ /* 0x000fea0003800000 */
.L_x_34:
[----:B------:R-:W-:Y:S05]  /*14f0*/  BSYNC B4 ;  /* 0x0000000000047941 */ /* 0x000fea0003800000 */
.L_x_33:
[----:B------:R-:W-:Y:S05]  /*1500*/  BRA `(.L_x_35) ;  /* 0xfffffffc00807947 */ /* 0x000fea000383ffff */
        .weak           $__internal_0_$__cuda_sm20_div_rn_f64_full
        .type           $__internal_0_$__cuda_sm20_div_rn_f64_full,@function
        .size           $__internal_0_$__cuda_sm20_div_rn_f64_full,(.L_x_42 - $__internal_0_$__cuda_sm20_div_rn_f64_full)
$__internal_0_$__cuda_sm20_div_rn_f64_full:
[----:B------:R-:W-:Y:S01]  /*1510*/  IMAD.MOV.U32 R17, RZ, RZ, R21 ;  /* 0x000000ffff117224 */ /* 0x000fe200078e0015 */
[----:B------:R-:W-:Y:S01]  /*1520*/  MOV R16, R20 ;  /* 0x0000001400107202 */ /* 0x000fe20000000f00 */
[----:B------:R-:W-:Y:S01]  /*1530*/  IMAD.MOV.U32 R31, RZ, RZ, 0x1ca00000 ;  /* 0x1ca00000ff1f7424 */ /* 0x000fe200078e00ff */
[----:B------:R-:W-:Y:S01]  /*1540*/  MOV R24, 0x1 ;  /* 0x0000000100187802 */ /* 0x000fe20000000f00 */
[----:B------:R-:W-:Y:S01]  /*1550*/  IMAD.MOV.U32 R19, RZ, RZ, 0x3fffffff ;  /* 0x3fffffffff137424 */ /* 0x000fe200078e00ff */
[C---:B------:R-:W-:Y:S01]  /*1560*/  FSETP.GEU.AND P5, PT, |R17|.reuse, 1.469367938527859385e-39, PT ;  /* 0x001000001100780b */ /* 0x040fe20003fae200 */
[----:B------:R-:W-:Y:S01]  /*1570*/  IMAD.MOV.U32 R20, RZ, RZ, R16 ;  /* 0x000000ffff147224 */ /* 0x000fe200078e0010 */
[----:B------:R-:W-:Y:S01]  /*1580*/  LOP3.LUT R29, R17, 0x7ff00000, RZ, 0xc0, !PT ;  /* 0x7ff00000111d7812 */ /* 0x000fe200078ec0ff */
[----:B------:R-:W0:Y:S01]  /*1590*/  MUFU.RCP64H R25, R19 ;  /* 0x0000001300197308 */ /* 0x000e220000001800 */
[----:B------:R-:W-:Y:S01]  /*15a0*/  IMAD.MOV.U32 R18, RZ, RZ, -0x200000 ;  /* 0xffe00000ff127424 */ /* 0x000fe200078e00ff */
[----:B------:R-:W-:Y:S01]  /*15b0*/  BSSY.RECONVERGENT B6, `(.L_x_36) ;  /* 0x0000043000067945 */ /* 0x000fe20003800200 */
[----:B------:R-:W-:-:S04]  /*15c0*/  ISETP.GE.U32.AND P2, PT, R29, 0x41e00000, PT ;  /* 0x41e000001d00780c */ /* 0x000fc80003f46070 */
[----:B------:R-:W-:-:S04]  /*15d0*/  SEL R31, R31, 0x63400000, !P2 ;  /* 0x634000001f1f7807 */ /* 0x000fc80005000000 */
[C-C-:B------:R-:W-:Y:S02]  /*15e0*/  @!P5 LOP3.LUT R22, R31.reuse, 0x80000000, R17.reuse, 0xf8, !PT ;  /* 0x800000001f16d812 */ /* 0x140fe400078ef811 */
[----:B------:R-:W-:Y:S02]  /*15f0*/  LOP3.LUT R21, R31, 0x800fffff, R17, 0xf8, !PT ;  /* 0x800fffff1f157812 */ /* 0x000fe400078ef811 */
[----:B------:R-:W-:Y:S01]  /*1600*/  @!P5 LOP3.LUT R23, R22, 0x100000, RZ, 0xfc, !PT ;  /* 0x001000001617d812 */ /* 0x000fe200078efcff */
[----:B------:R-:W-:-:S06]  /*1610*/  @!P5 IMAD.MOV.U32 R22, RZ, RZ, RZ ;  /* 0x000000ffff16d224 */ /* 0x000fcc00078e00ff */
[----:B------:R-:W-:Y:S02]  /*1620*/  @!P5 DFMA R20, R20, 2, -R22 ;  /* 0x400000001414d82b */ /* 0x000fe40000000816 */
[----:B0-----:R-:W-:-:S08]  /*1630*/  DFMA R22, R24, -R18, 1 ;  /* 0x3ff000001816742b */ /* 0x001fd00000000812 */
[----:B------:R-:W-:-:S08]  /*1640*/  DFMA R22, R22, R22, R22 ;  /* 0x000000161616722b */ /* 0x000fd00000000016 */
[----:B------:R-:W-:-:S08]  /*1650*/  DFMA R22, R24, R22, R24 ;  /* 0x000000161816722b */ /* 0x000fd00000000018 */
[----:B------:R-:W-:-:S08]  /*1660*/  DFMA R24, R22, -R18, 1 ;  /* 0x3ff000001618742b */ /* 0x000fd00000000812 */
[----:B------:R-:W-:-:S08]  /*1670*/  DFMA R22, R22, R24, R22 ;  /* 0x000000181616722b */ /* 0x000fd00000000016 */
[----:B------:R-:W-:-:S08]  /*1680*/  DMUL R24, R22, R20 ;  /* 0x0000001416187228 */ /* 0x000fd00000000000 */
[----:B------:R-:W-:-:S08]  /*1690*/  DFMA R26, R24, -R18, R20 ;  /* 0x80000012181a722b */ /* 0x000fd00000000014 */
[----:B------:R-:W-:Y:S01]  /*16a0*/  DFMA R26, R22, R26, R24 ;  /* 0x0000001a161a722b */ /* 0x000fe20000000018 */
[----:B------:R-:W-:Y:S01]  /*16b0*/  IMAD.MOV.U32 R24, RZ, RZ, R29 ;  /* 0x000000ffff187224 */ /* 0x000fe200078e001d */
[----:B------:R-:W-:Y:S01]  /*16c0*/  @!P5 LOP3.LUT R24, R21, 0x7ff00000, RZ, 0xc0, !PT ;  /* 0x7ff000001518d812 */ /* 0x000fe200078ec0ff */
[----:B------:R-:W-:-:S04]  /*16d0*/  IMAD.MOV.U32 R25, RZ, RZ, 0x41e00000 ;  /* 0x41e00000ff197424 */ /* 0x000fc800078e00ff */
[----:B------:R-:W-:-:S05]  /*16e0*/  VIADD R22, R24, 0xffffffff ;  /* 0xffffffff18167836 */ /* 0x000fca0000000000 */
[----:B------:R-:W-:Y:S01]  /*16f0*/  ISETP.GT.U32.AND P2, PT, R22, 0x7feffffe, PT ;  /* 0x7feffffe1600780c */ /* 0x000fe20003f44070 */
[----:B------:R-:W-:-:S05]  /*1700*/  VIADD R22, R25, 0xffffffff ;  /* 0xffffffff19167836 */ /* 0x000fca0000000000 */
[----:B------:R-:W-:-:S13]  /*1710*/  ISETP.GT.U32.OR P2, PT, R22, 0x7feffffe, P2 ;  /* 0x7feffffe1600780c */ /* 0x000fda0001744470 */
[----:B------:R-:W-:Y:S05]  /*1720*/  @P2 BRA `(.L_x_37) ;  /* 0x0000000000682947 */ /* 0x000fea0003800000 */
[----:B------:R-:W-:-:S05]  /*1730*/  IMAD.MOV.U32 R16, RZ, RZ, 0x41e00000 ;  /* 0x41e00000ff107424 */ /* 0x000fca00078e00ff */
[----:B------:R-:W-:-:S04]  /*1740*/  VIADDMNMX R29, R29, -R16, 0xb9600000, !PT ;  /* 0xb96000001d1d7446 */ /* 0x000fc80007800910 */
[----:B------:R-:W-:-:S05]  /*1750*/  VIMNMX R16, PT, PT, R29, 0x46a00000, PT ;  /* 0x46a000001d107848 */ /* 0x000fca0003fe0100 */
[----:B------:R-:W-:Y:S02]  /*1760*/  IMAD.IADD R31, R16, 0x1, -R31 ;  /* 0x00000001101f7824 */ /* 0x000fe400078e0a1f */
[----:B------:R-:W-:-:S03]  /*1770*/  IMAD.MOV.U32 R16, RZ, RZ, RZ ;  /* 0x000000ffff107224 */ /* 0x000fc600078e00ff */
[----:B------:R-:W-:-:S06]  /*1780*/  IADD3 R17, PT, PT, R31, 0x7fe00000, RZ ;  /* 0x7fe000001f117810 */ /* 0x000fcc0007ffe0ff */
[----:B------:R-:W-:-:S10]  /*1790*/  DMUL R22, R26, R16 ;  /* 0x000000101a167228 */ /* 0x000fd40000000000 */
[----:B------:R-:W-:-:S13]  /*17a0*/  FSETP.GTU.AND P2, PT, |R23|, 1.469367938527859385e-39, PT ;  /* 0x001000001700780b */ /* 0x000fda0003f4c200 */
[----:B------:R-:W-:Y:S05]  /*17b0*/  @P2 BRA `(.L_x_38) ;  /* 0x0000000000882947 */ /* 0x000fea0003800000 */
[----:B------:R-:W-:-:S10]  /*17c0*/  DFMA R18, R26, -R18, R20 ;  /* 0x800000121a12722b */ /* 0x000fd40000000014 */
[C---:B------:R-:W-:Y:S02]  /*17d0*/  FSETP.NEU.AND P2, PT, R19.reuse, RZ, PT ;  /* 0x000000ff1300720b */ /* 0x040fe40003f4d000 */
[----:B------:R-:W-:-:S04]  /*17e0*/  LOP3.LUT R16, R19, 0x41efffff, RZ, 0x3c, !PT ;  /* 0x41efffff13107812 */ /* 0x000fc800078e3cff */
[----:B------:R-:W-:Y:S01]  /*17f0*/  LOP3.LUT R21, R16, 0x80000000, RZ, 0xc0, !PT ;  /* 0x8000000010157812 */ /* 0x000fe200078ec0ff */
[----:B------:R-:W-:-:S03]  /*1800*/  IMAD.MOV.U32 R16, RZ, RZ, RZ ;  /* 0x000000ffff107224 */ /* 0x000fc600078e00ff */
[----:B------:R-:W-:-:S03]  /*1810*/  LOP3.LUT R17, R21, R17, RZ, 0xfc, !PT ;  /* 0x0000001115117212 */ /* 0x000fc600078efcff */
[----:B------:R-:W-:Y:S05]  /*1820*/  @!P2 BRA `(.L_x_38) ;  /* 0x00000000006ca947 */ /* 0x000fea0003800000 */
[----:B------:R-:W-:Y:S01]  /*1830*/  IMAD.MOV R19, RZ, RZ, -R31 ;  /* 0x000000ffff137224 */ /* 0x000fe200078e0a1f */
[----:B------:R-:W-:Y:S01]  /*1840*/  DMUL.RP R16, R26, R16 ;  /* 0x000000101a107228 */ /* 0x000fe20000008000 */
[----:B------:R-:W-:Y:S01]  /*1850*/  IMAD.MOV.U32 R18, RZ, RZ, RZ ;  /* 0x000000ffff127224 */ /* 0x000fe200078e00ff */
[----:B------:R-:W-:-:S05]  /*1860*/  IADD3 R31, PT, PT, -R31, -0x43300000, RZ ;  /* 0xbcd000001f1f7810 */ /* 0x000fca0007ffe1ff */
[----:B------:R-:W-:-:S03]  /*1870*/  DFMA R18, R22, -R18, R26 ;  /* 0x800000121612722b */ /* 0x000fc6000000001a */
[----:B------:R-:W-:-:S07]  /*1880*/  LOP3.LUT R21, R17, R21, RZ, 0x3c, !PT ;  /* 0x0000001511157212 */ /* 0x000fce00078e3cff */
[----:B------:R-:W-:-:S04]  /*1890*/  FSETP.NEU.AND P2, PT, |R19|, R31, PT ;  /* 0x0000001f1300720b */ /* 0x000fc80003f4d200 */
[----:B------:R-:W-:Y:S02]  /*18a0*/  FSEL R22, R16, R22, !P2 ;  /* 0x0000001610167208 */ /* 0x000fe40005000000 */
[----:B------:R-:W-:Y:S01]  /*18b0*/  FSEL R23, R21, R23, !P2 ;  /* 0x0000001715177208 */ /* 0x000fe20005000000 */
[----:B------:R-:W-:Y:S06]  /*18c0*/  BRA `(.L_x_38) ;  /* 0x0000000000447947 */ /* 0x000fec0003800000 */
.L_x_37:
[----:B------:R-:W-:-:S14]  /*18d0*/  DSETP.NAN.AND P2, PT, R16, R16, PT ;  /* 0x000000101000722a */ /* 0x000fdc0003f48000 */
[----:B------:R-:W-:Y:S05]  /*18e0*/  @P2 BRA `(.L_x_39) ;  /* 0x0000000000342947 */ /* 0x000fea0003800000 */
[----:B------:R-:W-:Y:S01]  /*18f0*/  ISETP.NE.AND P2, PT, R24, R25, PT ;  /* 0x000000191800720c */ /* 0x000fe20003f45270 */
[----:B------:R-:W-:Y:S02]  /*1900*/  IMAD.MOV.U32 R22, RZ, RZ, 0x0 ;  /* 0x00000000ff167424 */ /* 0x000fe400078e00ff */
[----:B------:R-:W-:-:S10]  /*1910*/  IMAD.MOV.U32 R23, RZ, RZ, -0x80000 ;  /* 0xfff80000ff177424 */ /* 0x000fd400078e00ff */
[----:B------:R-:W-:Y:S05]  /*1920*/  @!P2 BRA `(.L_x_38) ;  /* 0x00000000002ca947 */ /* 0x000fea0003800000 */
[----:B------:R-:W-:Y:S02]  /*1930*/  ISETP.NE.AND P2, PT, R24, 0x7ff00000, PT ;  /* 0x7ff000001800780c */ /* 0x000fe40003f45270 */
[----:B------:R-:W-:Y:S02]  /*1940*/  LOP3.LUT R16, R17, 0x41efffff, RZ, 0x3c, !PT ;  /* 0x41efffff11107812 */ /* 0x000fe400078e3cff */
[----:B------:R-:W-:Y:S02]  /*1950*/  ISETP.EQ.OR P2, PT, R25, RZ, !P2 ;  /* 0x000000ff1900720c */ /* 0x000fe40005742670 */
[----:B------:R-:W-:-:S11]  /*1960*/  LOP3.LUT R23, R16, 0x80000000, RZ, 0xc0, !PT ;  /* 0x8000000010177812 */ /* 0x000fd600078ec0ff */
[----:B------:R-:W-:Y:S02]  /*1970*/  @P2 LOP3.LUT R16, R23, 0x7ff00000, RZ, 0xfc, !PT ;  /* 0x7ff0000017102812 */ /* 0x000fe400078efcff */
[----:B------:R-:W-:Y:S01]  /*1980*/  @!P2 MOV R22, RZ ;  /* 0x000000ff0016a202 */ /* 0x000fe20000000f00 */
[----:B------:R-:W-:Y:S02]  /*1990*/  @P2 IMAD.MOV.U32 R22, RZ, RZ, RZ ;  /* 0x000000ffff162224 */ /* 0x000fe400078e00ff */
[----:B------:R-:W-:Y:S01]  /*19a0*/  @P2 IMAD.MOV.U32 R23, RZ, RZ, R16 ;  /* 0x000000ffff172224 */ /* 0x000fe200078e0010 */
[----:B------:R-:W-:Y:S06]  /*19b0*/  BRA `(.L_x_38) ;  /* 0x0000000000087947 */ /* 0x000fec0003800000 */
.L_x_39:
[----:B------:R-:W-:Y:S01]  /*19c0*/  LOP3.LUT R23, R17, 0x80000, RZ, 0xfc, !PT ;  /* 0x0008000011177812 */ /* 0x000fe200078efcff */
[----:B------:R-:W-:-:S07]  /*19d0*/  IMAD.MOV.U32 R22, RZ, RZ, R16 ;  /* 0x000000ffff167224 */ /* 0x000fce00078e0010 */
.L_x_38:
[----:B------:R-:W-:Y:S05]  /*19e0*/  BSYNC.RECONVERGENT B6 ;  /* 0x0000000000067941 */ /* 0x000fea0003800200 */
.L_x_36:
[----:B------:R-:W-:Y:S02]  /*19f0*/  IMAD.MOV.U32 R16, RZ, RZ, R0 ;  /* 0x000000ffff107224 */ /* 0x000fe400078e0000 */
[----:B------:R-:W-:-:S04]  /*1a00*/  IMAD.MOV.U32 R17, RZ, RZ, 0x0 ;  /* 0x00000000ff117424 */ /* 0x000fc800078e00ff */
[----:B------:R-:W-:Y:S05]  /*1a10*/  RET.REL.NODEC R16 `(_Z5isingPiPKiPj) ;  /* 0xffffffe410787950 */ /* 0x000fea0003c3ffff */
.L_x_40:
[----:B------:R-:W-:-:S00]  /*1a20*/  BRA `(.L_x_40) ;  /* 0xfffffffc00fc7947 */ /* 0x000fc0000383ffff */
[----:B------:R-:W-:-:S00]  /*1a30*/  NOP ;  /* 0x0000000000007918 */ /* 0x000fc00000000000 */
        /* <DEDUP_REMOVED lines=12> */
.L_x_42:


//--------------------- .text._Z13prepare_spinsPiPj --------------------------
	.section	.text._Z13prepare_spinsPiPj,"ax",@progbits
	.align	128
        .global         _Z13prepare_spinsPiPj
        .type           _Z13prepare_spinsPiPj,@function
        .size           _Z13prepare_spinsPiPj,(.L_x_44 - _Z13prepare_spinsPiPj)
        .other          _Z13prepare_spinsPiPj,@"STO_CUDA_ENTRY STV_DEFAULT"
_Z13prepare_spinsPiPj:
.text._Z13prepare_spinsPiPj:
[----:B------:R-:W-:Y:S01]  /*0000*/  LDC R1, c[0x0][0x37c] ;  /* 0x0000df00ff017b82 */ /* 0x000fe20000000800 */
[----:B------:R-:W0:Y:S07]  /*0010*/  S2R R5, SR_TID.Y ;  /* 0x0000000000057919 */ /* 0x000e2e0000002200 */
[----:B------:R-:W-:Y:S01]  /*0020*/  S2UR UR4, SR_CTAID.X ;  /* 0x00000000000479c3 */ /* 0x000fe20000002500 */
[----:B------:R-:W1:Y:S01]  /*0030*/  LDCU UR6, c[0x0][0x370] ;  /* 0x00006e00ff0677ac */ /* 0x000e620008000800 */
[----:B------:R-:W2:Y:S01]  /*0040*/  S2R R7, SR_TID.X ;  /* 0x0000000000077919 */ /* 0x000ea20000002100 */
[----:B------:R-:W2:Y:S05]  /*0050*/  LDCU UR8, c[0x0][0x360] ;  /* 0x00006c00ff0877ac */ /* 0x000eaa0008000800 */
[----:B------:R-:W1:Y:S08]  /*0060*/  S2UR UR5, SR_CTAID.Y ;  /* 0x00000000000579c3 */ /* 0x000e700000002600 */
[----:B------:R-:W0:Y:S08]  /*0070*/  LDC R0, c[0x0][0x364] ;  /* 0x0000d900ff007b82 */ /* 0x000e300000000800 */
[----:B------:R-:W3:Y:S01]  /*0080*/  LDC.64 R2, c[0x0][0x388] ;  /* 0x0000e200ff027b82 */ /* 0x000ee20000000a00 */
[----:B-1----:R-:W-:Y:S01]  /*0090*/  UIMAD UR4, UR5, UR6, UR4 ;  /* 0x00000006050472a4 */ /* 0x002fe2000f8e0204 */
[----:B------:R-:W1:Y:S05]  /*00a0*/  LDCU.64 UR6, c[0x0][0x358] ;  /* 0x00006b00ff0677ac */ /* 0x000e6a0008000a00 */
[----:B0-----:R-:W-:-:S02]  /*00b0*/  IMAD R0, R0, UR4, R5 ;  /* 0x0000000400007c24 */ /* 0x001fc4000f8e0205 */
[----:B------:R-:W0:Y:S02]  /*00c0*/  LDC.64 R4, c[0x0][0x380] ;  /* 0x0000e000ff047b82 */ /* 0x000e240000000a00 */
[----:B--2---:R-:W-:-:S04]  /*00d0*/  IMAD R7, R0, UR8, R7 ;  /* 0x0000000800077c24 */ /* 0x004fc8000f8e0207 */
[----:B---3--:R-:W-:-:S05]  /*00e0*/  IMAD.WIDE R2, R7, 0x4, R2 ;  /* 0x0000000407027825 */ /* 0x008fca00078e0202 */
[----:B-1----:R-:W2:Y:S01]  /*00f0*/  LDG.E R0, desc[UR6][R2.64] ;  /* 0x0000000602007981 */ /* 0x002ea2000c1e1900 */
[----:B0-----:R-:W-:-:S04]  /*0100*/  IMAD.WIDE R4, R7, 0x4, R4 ;  /* 0x0000000407047825 */ /* 0x001fc800078e0204 */
[----:B--2---:R-:W-:-:S05]  /*0110*/  IMAD.SHL.U32 R9, R0, 0x2000, RZ ;  /* 0x0000200000097824 */ /* 0x004fca00078e00ff */
[----:B------:R-:W-:-:S04]  /*0120*/  LOP3.LUT R9, R9, R0, RZ, 0x3c, !PT ;  /* 0x0000000009097212 */ /* 0x000fc800078e3cff */
[----:B------:R-:W-:-:S04]  /*0130*/  SHF.R.U32.HI R0, RZ, 0x11, R9 ;  /* 0x00000011ff007819 */ /* 0x000fc80000011609 */
[----:B------:R-:W-:-:S04]  /*0140*/  LOP3.LUT R0, R0, R9, RZ, 0x3c, !PT ;  /* 0x0000000900007212 */ /* 0x000fc800078e3cff */
[C---:B------:R-:W-:Y:S01]  /*0150*/  SHF.L.U32 R9, R0.reuse, 0x5, RZ ;  /* 0x0000000500097819 */ /* 0x040fe200000006ff */
[----:B------:R-:W-:-:S03]  /*0160*/  IMAD.SHL.U32 R6, R0, 0x2, RZ ;  /* 0x0000000200067824 */ /* 0x000fc600078e00ff */
[----:B------:R-:W-:Y:S02]  /*0170*/  LOP3.LUT R9, R9, R0, RZ, 0x3c, !PT ;  /* 0x0000000009097212 */ /* 0x000fe400078e3cff */
[----:B------:R-:W-:-:S03]  /*0180*/  LOP3.LUT R6, R6, 0x2, RZ, 0xc0, !PT ;  /* 0x0000000206067812 */ /* 0x000fc600078ec0ff */
[----:B------:R-:W-:Y:S01]  /*0190*/  STG.E desc[UR6][R2.64], R9 ;  /* 0x0000000902007986 */ /* 0x000fe2000c101906 */
[----:B------:R-:W-:-:S05]  /*01a0*/  IADD3 R7, PT, PT, R6, -0x1, RZ ;  /* 0xffffffff06077810 */ /* 0x000fca0007ffe0ff */
[----:B------:R-:W-:Y:S01]  /*01b0*/  STG.E desc[UR6][R4.64], R7 ;  /* 0x0000000704007986 */ /* 0x000fe2000c101906 */
[----:B------:R-:W-:Y:S05]  /*01c0*/  EXIT ;  /* 0x000000000000794d */ /* 0x000fea0003800000 */
.L_x_41:
        /* <DEDUP_REMOVED lines=11> */
.L_x_44:


//--------------------- .nv.shared.reserved.0     --------------------------
	.section	.nv.shared.reserved.0,"aw",@nobits
	.weak		__nv_reservedSMEM_offset_0_alias
	.size		__nv_reservedSMEM_offset_0_alias, 0, 64
	.other		__nv_reservedSMEM_offset_0_alias,@"STO_CUDA_RESERVED_SHARED STV_DEFAULT"
__nv_reservedSMEM_offset_0_alias:
	.zero		0
	.zero		64


//--------------------- .nv.constant0._Z5isingPiPKiPj --------------------------
	.section	.nv.constant0._Z5isingPiPKiPj,"a",@progbits
	.sectionflags	@""
	.align	4
.nv.constant0._Z5isingPiPKiPj:
	.zero		920


//--------------------- .nv.constant0._Z13prepare_spinsPiPj --------------------------
	.section	.nv.constant0._Z13prepare_spinsPiPj,"a",@progbits
	.sectionflags	@""
	.align	4
.nv.constant0._Z13prepare_spinsPiPj:
	.zero		912


//--------------------- SYMBOLS --------------------------

	.type		.nv.reservedSmem.offset0,@object
	.size		.nv.reservedSmem.offset0,0x4
